//
// Generated by NVIDIA NVVM Compiler
//
// Compiler Build ID: CL-36424714
// Cuda compilation tools, release 13.0, V13.0.88
// Based on NVVM 20.0.0
//

.version 9.0
.target sm_100
.address_size 64

	// .globl	_Z17decrypt_kernel_1aPim
// _ZZ28count_occurrences_shared_memPiiPjE14partial_counts has been demoted

.visible .entry _Z17decrypt_kernel_1aPim(
	.param .u64 .ptr .align 1 _Z17decrypt_kernel_1aPim_param_0,
	.param .u64 _Z17decrypt_kernel_1aPim_param_1
)
{
	.reg .b32 	%r<5>;
	.reg .b64 	%rd<5>;

	ld.param.u64 	%rd1, [_Z17decrypt_kernel_1aPim_param_0];
	cvta.to.global.u64 	%rd2, %rd1;
	mov.u32 	%r1, %tid.x;
	mul.wide.u32 	%rd3, %r1, 4;
	add.s64 	%rd4, %rd2, %rd3;
	ld.global.u32 	%r2, [%rd4];
	mad.lo.s32 	%r3, %r2, 239, 203;
	and.b32  	%r4, %r3, 255;
	st.global.u32 	[%rd4], %r4;
	ret;

}
	// .globl	_Z17decrypt_kernel_1bPim
.visible .entry _Z17decrypt_kernel_1bPim(
	.param .u64 .ptr .align 1 _Z17decrypt_kernel_1bPim_param_0,
	.param .u64 _Z17decrypt_kernel_1bPim_param_1
)
{
	.reg .pred 	%p<2>;
	.reg .b32 	%r<8>;
	.reg .b64 	%rd<7>;

	ld.param.u64 	%rd2, [_Z17decrypt_kernel_1bPim_param_0];
	ld.param.u64 	%rd3, [_Z17decrypt_kernel_1bPim_param_1];
	mov.u32 	%r1, %ctaid.x;
	mov.u32 	%r2, %ntid.x;
	mov.u32 	%r3, %tid.x;
	mad.lo.s32 	%r4, %r1, %r2, %r3;
	cvt.u64.u32 	%rd1, %r4;
	setp.le.u64 	%p1, %rd3, %rd1;
	@%p1 bra 	$L__BB1_2;
	cvta.to.global.u64 	%rd4, %rd2;
	shl.b64 	%rd5, %rd1, 2;
	add.s64 	%rd6, %rd4, %rd5;
	ld.global.u32 	%r5, [%rd6];
	mad.lo.s32 	%r6, %r5, 239, 203;
	and.b32  	%r7, %r6, 255;
	st.global.u32 	[%rd6], %r7;
$L__BB1_2:
	ret;

}
	// .globl	_Z17decrypt_kernel_1cPim
.visible .entry _Z17decrypt_kernel_1cPim(
	.param .u64 .ptr .align 1 _Z17decrypt_kernel_1cPim_param_0,
	.param .u64 _Z17decrypt_kernel_1cPim_param_1
)
{
	.reg .pred 	%p<6>;
	.reg .b32 	%r<20>;
	.reg .b32 	%f<9>;
	.reg .b64 	%rd<41>;

	ld.param.u64 	%rd23, [_Z17decrypt_kernel_1cPim_param_0];
	ld.param.u64 	%rd22, [_Z17decrypt_kernel_1cPim_param_1];
	cvta.to.global.u64 	%rd1, %rd23;
	cvt.rn.f32.u64 	%f1, %rd22;
	mov.u32 	%r1, %nctaid.x;
	cvt.rn.f32.u32 	%f2, %r1;
	div.rn.f32 	%f3, %f1, %f2;
	cvt.rpi.f32.f32 	%f4, %f3;
	cvt.rzi.u64.f32 	%rd24, %f4;
	mov.u32 	%r2, %ctaid.x;
	cvt.u64.u32 	%rd25, %r2;
	mul.lo.s64 	%rd2, %rd24, %rd25;
	cvt.rn.f32.u64 	%f5, %rd24;
	mov.u32 	%r3, %ntid.x;
	cvt.rn.f32.u32 	%f6, %r3;
	div.rn.f32 	%f7, %f5, %f6;
	cvt.rpi.f32.f32 	%f8, %f7;
	cvt.rzi.u64.f32 	%rd26, %f8;
	mov.u32 	%r4, %tid.x;
	cvt.u64.u32 	%rd27, %r4;
	mul.lo.s64 	%rd3, %rd26, %rd27;
	add.s64 	%rd40, %rd3, %rd2;
	add.s64 	%rd5, %rd40, %rd26;
	min.u64 	%rd28, %rd5, %rd22;
	setp.le.u64 	%p1, %rd28, %rd40;
	@%p1 bra 	$L__BB2_7;
	add.s64 	%rd29, %rd40, 1;
	max.u64 	%rd7, %rd28, %rd29;
	sub.s64 	%rd30, %rd7, %rd40;
	and.b64  	%rd8, %rd30, 3;
	setp.eq.s64 	%p2, %rd8, 0;
	@%p2 bra 	$L__BB2_4;
	shl.b64 	%rd31, %rd40, 2;
	add.s64 	%rd37, %rd1, %rd31;
	neg.s64 	%rd36, %rd8;
	add.s64 	%rd40, %rd40, %rd8;
$L__BB2_3:
	.pragma "nounroll";
	ld.global.u32 	%r5, [%rd37];
	mad.lo.s32 	%r6, %r5, 239, 203;
	and.b32  	%r7, %r6, 255;
	st.global.u32 	[%rd37], %r7;
	add.s64 	%rd37, %rd37, 4;
	add.s64 	%rd36, %rd36, 1;
	setp.ne.s64 	%p3, %rd36, 0;
	@%p3 bra 	$L__BB2_3;
$L__BB2_4:
	sub.s64 	%rd32, %rd3, %rd7;
	add.s64 	%rd33, %rd32, %rd2;
	setp.gt.u64 	%p4, %rd33, -4;
	@%p4 bra 	$L__BB2_7;
	shl.b64 	%rd34, %rd40, 2;
	add.s64 	%rd35, %rd34, %rd1;
	add.s64 	%rd39, %rd35, 8;
$L__BB2_6:
	ld.global.u32 	%r8, [%rd39+-8];
	mad.lo.s32 	%r9, %r8, 239, 203;
	and.b32  	%r10, %r9, 255;
	st.global.u32 	[%rd39+-8], %r10;
	ld.global.u32 	%r11, [%rd39+-4];
	mad.lo.s32 	%r12, %r11, 239, 203;
	and.b32  	%r13, %r12, 255;
	st.global.u32 	[%rd39+-4], %r13;
	ld.global.u32 	%r14, [%rd39];
	mad.lo.s32 	%r15, %r14, 239, 203;
	and.b32  	%r16, %r15, 255;
	st.global.u32 	[%rd39], %r16;
	ld.global.u32 	%r17, [%rd39+4];
	mad.lo.s32 	%r18, %r17, 239, 203;
	and.b32  	%r19, %r18, 255;
	st.global.u32 	[%rd39+4], %r19;
	add.s64 	%rd40, %rd40, 4;
	add.s64 	%rd39, %rd39, 16;
	setp.lt.u64 	%p5, %rd40, %rd28;
	@%p5 bra 	$L__BB2_6;
$L__BB2_7:
	ret;

}
	// .globl	_Z17count_occurrencesPiiPj
.visible .entry _Z17count_occurrencesPiiPj(
	.param .u64 .ptr .align 1 _Z17count_occurrencesPiiPj_param_0,
	.param .u32 _Z17count_occurrencesPiiPj_param_1,
	.param .u64 .ptr .align 1 _Z17count_occurrencesPiiPj_param_2
)
{
	.reg .pred 	%p<2>;
	.reg .b32 	%r<8>;
	.reg .b64 	%rd<9>;

	ld.param.u64 	%rd1, [_Z17count_occurrencesPiiPj_param_0];
	ld.param.u32 	%r2, [_Z17count_occurrencesPiiPj_param_1];
	ld.param.u64 	%rd2, [_Z17count_occurrencesPiiPj_param_2];
	mov.u32 	%r3, %ctaid.x;
	mov.u32 	%r4, %ntid.x;
	mov.u32 	%r5, %tid.x;
	mad.lo.s32 	%r1, %r3, %r4, %r5;
	setp.ge.s32 	%p1, %r1, %r2;
	@%p1 bra 	$L__BB3_2;
	cvta.to.global.u64 	%rd3, %rd1;
	cvta.to.global.u64 	%rd4, %rd2;
	mul.wide.s32 	%rd5, %r1, 4;
	add.s64 	%rd6, %rd3, %rd5;
	ld.global.u32 	%r6, [%rd6];
	mul.wide.s32 	%rd7, %r6, 4;
	add.s64 	%rd8, %rd4, %rd7;
	atom.global.add.u32 	%r7, [%rd8], 1;
$L__BB3_2:
	ret;

}
	// .globl	_Z28count_occurrences_shared_memPiiPj
.visible .entry _Z28count_occurrences_shared_memPiiPj(
	.param .u64 .ptr .align 1 _Z28count_occurrences_shared_memPiiPj_param_0,
	.param .u32 _Z28count_occurrences_shared_memPiiPj_param_1,
	.param .u64 .ptr .align 1 _Z28count_occurrences_shared_memPiiPj_param_2
)
{
	.reg .pred 	%p<3>;
	.reg .b32 	%r<523>;
	.reg .b64 	%rd<8>;
	// demoted variable
	.shared .align 4 .b8 _ZZ28count_occurrences_shared_memPiiPjE14partial_counts[1024];
	ld.param.u64 	%rd1, [_Z28count_occurrences_shared_memPiiPj_param_0];
	ld.param.u32 	%r3, [_Z28count_occurrences_shared_memPiiPj_param_1];
	mov.u32 	%r4, %ctaid.x;
	mov.u32 	%r5, %ntid.x;
	mov.u32 	%r1, %tid.x;
	mad.lo.s32 	%r2, %r4, %r5, %r1;
	setp.ge.s32 	%p1, %r2, %r3;
	@%p1 bra 	$L__BB4_3;
	cvta.to.global.u64 	%rd3, %rd1;
	mul.wide.s32 	%rd4, %r2, 4;
	add.s64 	%rd5, %rd3, %rd4;
	ld.global.u32 	%r6, [%rd5];
	shl.b32 	%r7, %r6, 2;
	mov.u32 	%r8, _ZZ28count_occurrences_shared_memPiiPjE14partial_counts;
	add.s32 	%r9, %r8, %r7;
	atom.shared.add.u32 	%r10, [%r9], 1;
	bar.sync 	0;
	setp.ne.s32 	%p2, %r1, 0;
	@%p2 bra 	$L__BB4_3;
	ld.param.u64 	%rd7, [_Z28count_occurrences_shared_memPiiPj_param_2];
	cvta.to.global.u64 	%rd6, %rd7;
	ld.shared.u32 	%r11, [_ZZ28count_occurrences_shared_memPiiPjE14partial_counts];
	atom.global.add.u32 	%r12, [%rd6], %r11;
	ld.shared.u32 	%r13, [_ZZ28count_occurrences_shared_memPiiPjE14partial_counts+4];
	atom.global.add.u32 	%r14, [%rd6+4], %r13;
	ld.shared.u32 	%r15, [_ZZ28count_occurrences_shared_memPiiPjE14partial_counts+8];
	atom.global.add.u32 	%r16, [%rd6+8], %r15;
	ld.shared.u32 	%r17, [_ZZ28count_occurrences_shared_memPiiPjE14partial_counts+12];
	atom.global.add.u32 	%r18, [%rd6+12], %r17;
	ld.shared.u32 	%r19, [_ZZ28count_occurrences_shared_memPiiPjE14partial_counts+16];
	atom.global.add.u32 	%r20, [%rd6+16], %r19;
	ld.shared.u32 	%r21, [_ZZ28count_occurrences_shared_memPiiPjE14partial_counts+20];
	atom.global.add.u32 	%r22, [%rd6+20], %r21;
	ld.shared.u32 	%r23, [_ZZ28count_occurrences_shared_memPiiPjE14partial_counts+24];
	atom.global.add.u32 	%r24, [%rd6+24], %r23;
	ld.shared.u32 	%r25, [_ZZ28count_occurrences_shared_memPiiPjE14partial_counts+28];
	atom.global.add.u32 	%r26, [%rd6+28], %r25;
	ld.shared.u32 	%r27, [_ZZ28count_occurrences_shared_memPiiPjE14partial_counts+32];
	atom.global.add.u32 	%r28, [%rd6+32], %r27;
	ld.shared.u32 	%r29, [_ZZ28count_occurrences_shared_memPiiPjE14partial_counts+36];
	atom.global.add.u32 	%r30, [%rd6+36], %r29;
	ld.shared.u32 	%r31, [_ZZ28count_occurrences_shared_memPiiPjE14partial_counts+40];
	atom.global.add.u32 	%r32, [%rd6+40], %r31;
	ld.shared.u32 	%r33, [_ZZ28count_occurrences_shared_memPiiPjE14partial_counts+44];
	atom.global.add.u32 	%r34, [%rd6+44], %r33;
	ld.shared.u32 	%r35, [_ZZ28count_occurrences_shared_memPiiPjE14partial_counts+48];
	atom.global.add.u32 	%r36, [%rd6+48], %r35;
	ld.shared.u32 	%r37, [_ZZ28count_occurrences_shared_memPiiPjE14partial_counts+52];
	atom.global.add.u32 	%r38, [%rd6+52], %r37;
	ld.shared.u32 	%r39, [_ZZ28count_occurrences_shared_memPiiPjE14partial_counts+56];
	atom.global.add.u32 	%r40, [%rd6+56], %r39;
	ld.shared.u32 	%r41, [_ZZ28count_occurrences_shared_memPiiPjE14partial_counts+60];
	atom.global.add.u32 	%r42, [%rd6+60], %r41;
	ld.shared.u32 	%r43, [_ZZ28count_occurrences_shared_memPiiPjE14partial_counts+64];
	atom.global.add.u32 	%r44, [%rd6+64], %r43;
	ld.shared.u32 	%r45, [_ZZ28count_occurrences_shared_memPiiPjE14partial_counts+68];
	atom.global.add.u32 	%r46, [%rd6+68], %r45;
	ld.shared.u32 	%r47, [_ZZ28count_occurrences_shared_memPiiPjE14partial_counts+72];
	atom.global.add.u32 	%r48, [%rd6+72], %r47;
	ld.shared.u32 	%r49, [_ZZ28count_occurrences_shared_memPiiPjE14partial_counts+76];
	atom.global.add.u32 	%r50, [%rd6+76], %r49;
	ld.shared.u32 	%r51, [_ZZ28count_occurrences_shared_memPiiPjE14partial_counts+80];
	atom.global.add.u32 	%r52, [%rd6+80], %r51;
	ld.shared.u32 	%r53, [_ZZ28count_occurrences_shared_memPiiPjE14partial_counts+84];
	atom.global.add.u32 	%r54, [%rd6+84], %r53;
	ld.shared.u32 	%r55, [_ZZ28count_occurrences_shared_memPiiPjE14partial_counts+88];
	atom.global.add.u32 	%r56, [%rd6+88], %r55;
	ld.shared.u32 	%r57, [_ZZ28count_occurrences_shared_memPiiPjE14partial_counts+92];
	atom.global.add.u32 	%r58, [%rd6+92], %r57;
	ld.shared.u32 	%r59, [_ZZ28count_occurrences_shared_memPiiPjE14partial_counts+96];
	atom.global.add.u32 	%r60, [%rd6+96], %r59;
	ld.shared.u32 	%r61, [_ZZ28count_occurrences_shared_memPiiPjE14partial_counts+100];
	atom.global.add.u32 	%r62, [%rd6+100], %r61;
	ld.shared.u32 	%r63, [_ZZ28count_occurrences_shared_memPiiPjE14partial_counts+104];
	atom.global.add.u32 	%r64, [%rd6+104], %r63;
	ld.shared.u32 	%r65, [_ZZ28count_occurrences_shared_memPiiPjE14partial_counts+108];
	atom.global.add.u32 	%r66, [%rd6+108], %r65;
	ld.shared.u32 	%r67, [_ZZ28count_occurrences_shared_memPiiPjE14partial_counts+112];
	atom.global.add.u32 	%r68, [%rd6+112], %r67;
	ld.shared.u32 	%r69, [_ZZ28count_occurrences_shared_memPiiPjE14partial_counts+116];
	atom.global.add.u32 	%r70, [%rd6+116], %r69;
	ld.shared.u32 	%r71, [_ZZ28count_occurrences_shared_memPiiPjE14partial_counts+120];
	atom.global.add.u32 	%r72, [%rd6+120], %r71;
	ld.shared.u32 	%r73, [_ZZ28count_occurrences_shared_memPiiPjE14partial_counts+124];
	atom.global.add.u32 	%r74, [%rd6+124], %r73;
	ld.shared.u32 	%r75, [_ZZ28count_occurrences_shared_memPiiPjE14partial_counts+128];
	atom.global.add.u32 	%r76, [%rd6+128], %r75;
	ld.shared.u32 	%r77, [_ZZ28count_occurrences_shared_memPiiPjE14partial_counts+132];
	atom.global.add.u32 	%r78, [%rd6+132], %r77;
	ld.shared.u32 	%r79, [_ZZ28count_occurrences_shared_memPiiPjE14partial_counts+136];
	atom.global.add.u32 	%r80, [%rd6+136], %r79;
	ld.shared.u32 	%r81, [_ZZ28count_occurrences_shared_memPiiPjE14partial_counts+140];
	atom.global.add.u32 	%r82, [%rd6+140], %r81;
	ld.shared.u32 	%r83, [_ZZ28count_occurrences_shared_memPiiPjE14partial_counts+144];
	atom.global.add.u32 	%r84, [%rd6+144], %r83;
	ld.shared.u32 	%r85, [_ZZ28count_occurrences_shared_memPiiPjE14partial_counts+148];
	atom.global.add.u32 	%r86, [%rd6+148], %r85;
	ld.shared.u32 	%r87, [_ZZ28count_occurrences_shared_memPiiPjE14partial_counts+152];
	atom.global.add.u32 	%r88, [%rd6+152], %r87;
	ld.shared.u32 	%r89, [_ZZ28count_occurrences_shared_memPiiPjE14partial_counts+156];
	atom.global.add.u32 	%r90, [%rd6+156], %r89;
	ld.shared.u32 	%r91, [_ZZ28count_occurrences_shared_memPiiPjE14partial_counts+160];
	atom.global.add.u32 	%r92, [%rd6+160], %r91;
	ld.shared.u32 	%r93, [_ZZ28count_occurrences_shared_memPiiPjE14partial_counts+164];
	atom.global.add.u32 	%r94, [%rd6+164], %r93;
	ld.shared.u32 	%r95, [_ZZ28count_occurrences_shared_memPiiPjE14partial_counts+168];
	atom.global.add.u32 	%r96, [%rd6+168], %r95;
	ld.shared.u32 	%r97, [_ZZ28count_occurrences_shared_memPiiPjE14partial_counts+172];
	atom.global.add.u32 	%r98, [%rd6+172], %r97;
	ld.shared.u32 	%r99, [_ZZ28count_occurrences_shared_memPiiPjE14partial_counts+176];
	atom.global.add.u32 	%r100, [%rd6+176], %r99;
	ld.shared.u32 	%r101, [_ZZ28count_occurrences_shared_memPiiPjE14partial_counts+180];
	atom.global.add.u32 	%r102, [%rd6+180], %r101;
	ld.shared.u32 	%r103, [_ZZ28count_occurrences_shared_memPiiPjE14partial_counts+184];
	atom.global.add.u32 	%r104, [%rd6+184], %r103;
	ld.shared.u32 	%r105, [_ZZ28count_occurrences_shared_memPiiPjE14partial_counts+188];
	atom.global.add.u32 	%r106, [%rd6+188], %r105;
	ld.shared.u32 	%r107, [_ZZ28count_occurrences_shared_memPiiPjE14partial_counts+192];
	atom.global.add.u32 	%r108, [%rd6+192], %r107;
	ld.shared.u32 	%r109, [_ZZ28count_occurrences_shared_memPiiPjE14partial_counts+196];
	atom.global.add.u32 	%r110, [%rd6+196], %r109;
	ld.shared.u32 	%r111, [_ZZ28count_occurrences_shared_memPiiPjE14partial_counts+200];
	atom.global.add.u32 	%r112, [%rd6+200], %r111;
	ld.shared.u32 	%r113, [_ZZ28count_occurrences_shared_memPiiPjE14partial_counts+204];
	atom.global.add.u32 	%r114, [%rd6+204], %r113;
	ld.shared.u32 	%r115, [_ZZ28count_occurrences_shared_memPiiPjE14partial_counts+208];
	atom.global.add.u32 	%r116, [%rd6+208], %r115;
	ld.shared.u32 	%r117, [_ZZ28count_occurrences_shared_memPiiPjE14partial_counts+212];
	atom.global.add.u32 	%r118, [%rd6+212], %r117;
	ld.shared.u32 	%r119, [_ZZ28count_occurrences_shared_memPiiPjE14partial_counts+216];
	atom.global.add.u32 	%r120, [%rd6+216], %r119;
	ld.shared.u32 	%r121, [_ZZ28count_occurrences_shared_memPiiPjE14partial_counts+220];
	atom.global.add.u32 	%r122, [%rd6+220], %r121;
	ld.shared.u32 	%r123, [_ZZ28count_occurrences_shared_memPiiPjE14partial_counts+224];
	atom.global.add.u32 	%r124, [%rd6+224], %r123;
	ld.shared.u32 	%r125, [_ZZ28count_occurrences_shared_memPiiPjE14partial_counts+228];
	atom.global.add.u32 	%r126, [%rd6+228], %r125;
	ld.shared.u32 	%r127, [_ZZ28count_occurrences_shared_memPiiPjE14partial_counts+232];
	atom.global.add.u32 	%r128, [%rd6+232], %r127;
	ld.shared.u32 	%r129, [_ZZ28count_occurrences_shared_memPiiPjE14partial_counts+236];
	atom.global.add.u32 	%r130, [%rd6+236], %r129;
	ld.shared.u32 	%r131, [_ZZ28count_occurrences_shared_memPiiPjE14partial_counts+240];
	atom.global.add.u32 	%r132, [%rd6+240], %r131;
	ld.shared.u32 	%r133, [_ZZ28count_occurrences_shared_memPiiPjE14partial_counts+244];
	atom.global.add.u32 	%r134, [%rd6+244], %r133;
	ld.shared.u32 	%r135, [_ZZ28count_occurrences_shared_memPiiPjE14partial_counts+248];
	atom.global.add.u32 	%r136, [%rd6+248], %r135;
	ld.shared.u32 	%r137, [_ZZ28count_occurrences_shared_memPiiPjE14partial_counts+252];
	atom.global.add.u32 	%r138, [%rd6+252], %r137;
	ld.shared.u32 	%r139, [_ZZ28count_occurrences_shared_memPiiPjE14partial_counts+256];
	atom.global.add.u32 	%r140, [%rd6+256], %r139;
	ld.shared.u32 	%r141, [_ZZ28count_occurrences_shared_memPiiPjE14partial_counts+260];
	atom.global.add.u32 	%r142, [%rd6+260], %r141;
	ld.shared.u32 	%r143, [_ZZ28count_occurrences_shared_memPiiPjE14partial_counts+264];
	atom.global.add.u32 	%r144, [%rd6+264], %r143;
	ld.shared.u32 	%r145, [_ZZ28count_occurrences_shared_memPiiPjE14partial_counts+268];
	atom.global.add.u32 	%r146, [%rd6+268], %r145;
	ld.shared.u32 	%r147, [_ZZ28count_occurrences_shared_memPiiPjE14partial_counts+272];
	atom.global.add.u32 	%r148, [%rd6+272], %r147;
	ld.shared.u32 	%r149, [_ZZ28count_occurrences_shared_memPiiPjE14partial_counts+276];
	atom.global.add.u32 	%r150, [%rd6+276], %r149;
	ld.shared.u32 	%r151, [_ZZ28count_occurrences_shared_memPiiPjE14partial_counts+280];
	atom.global.add.u32 	%r152, [%rd6+280], %r151;
	ld.shared.u32 	%r153, [_ZZ28count_occurrences_shared_memPiiPjE14partial_counts+284];
	atom.global.add.u32 	%r154, [%rd6+284], %r153;
	ld.shared.u32 	%r155, [_ZZ28count_occurrences_shared_memPiiPjE14partial_counts+288];
	atom.global.add.u32 	%r156, [%rd6+288], %r155;
	ld.shared.u32 	%r157, [_ZZ28count_occurrences_shared_memPiiPjE14partial_counts+292];
	atom.global.add.u32 	%r158, [%rd6+292], %r157;
	ld.shared.u32 	%r159, [_ZZ28count_occurrences_shared_memPiiPjE14partial_counts+296];
	atom.global.add.u32 	%r160, [%rd6+296], %r159;
	ld.shared.u32 	%r161, [_ZZ28count_occurrences_shared_memPiiPjE14partial_counts+300];
	atom.global.add.u32 	%r162, [%rd6+300], %r161;
	ld.shared.u32 	%r163, [_ZZ28count_occurrences_shared_memPiiPjE14partial_counts+304];
	atom.global.add.u32 	%r164, [%rd6+304], %r163;
	ld.shared.u32 	%r165, [_ZZ28count_occurrences_shared_memPiiPjE14partial_counts+308];
	atom.global.add.u32 	%r166, [%rd6+308], %r165;
	ld.shared.u32 	%r167, [_ZZ28count_occurrences_shared_memPiiPjE14partial_counts+312];
	atom.global.add.u32 	%r168, [%rd6+312], %r167;
	ld.shared.u32 	%r169, [_ZZ28count_occurrences_shared_memPiiPjE14partial_counts+316];
	atom.global.add.u32 	%r170, [%rd6+316], %r169;
	ld.shared.u32 	%r171, [_ZZ28count_occurrences_shared_memPiiPjE14partial_counts+320];
	atom.global.add.u32 	%r172, [%rd6+320], %r171;
	ld.shared.u32 	%r173, [_ZZ28count_occurrences_shared_memPiiPjE14partial_counts+324];
	atom.global.add.u32 	%r174, [%rd6+324], %r173;
	ld.shared.u32 	%r175, [_ZZ28count_occurrences_shared_memPiiPjE14partial_counts+328];
	atom.global.add.u32 	%r176, [%rd6+328], %r175;
	ld.shared.u32 	%r177, [_ZZ28count_occurrences_shared_memPiiPjE14partial_counts+332];
	atom.global.add.u32 	%r178, [%rd6+332], %r177;
	ld.shared.u32 	%r179, [_ZZ28count_occurrences_shared_memPiiPjE14partial_counts+336];
	atom.global.add.u32 	%r180, [%rd6+336], %r179;
	ld.shared.u32 	%r181, [_ZZ28count_occurrences_shared_memPiiPjE14partial_counts+340];
	atom.global.add.u32 	%r182, [%rd6+340], %r181;
	ld.shared.u32 	%r183, [_ZZ28count_occurrences_shared_memPiiPjE14partial_counts+344];
	atom.global.add.u32 	%r184, [%rd6+344], %r183;
	ld.shared.u32 	%r185, [_ZZ28count_occurrences_shared_memPiiPjE14partial_counts+348];
	atom.global.add.u32 	%r186, [%rd6+348], %r185;
	ld.shared.u32 	%r187, [_ZZ28count_occurrences_shared_memPiiPjE14partial_counts+352];
	atom.global.add.u32 	%r188, [%rd6+352], %r187;
	ld.shared.u32 	%r189, [_ZZ28count_occurrences_shared_memPiiPjE14partial_counts+356];
	atom.global.add.u32 	%r190, [%rd6+356], %r189;
	ld.shared.u32 	%r191, [_ZZ28count_occurrences_shared_memPiiPjE14partial_counts+360];
	atom.global.add.u32 	%r192, [%rd6+360], %r191;
	ld.shared.u32 	%r193, [_ZZ28count_occurrences_shared_memPiiPjE14partial_counts+364];
	atom.global.add.u32 	%r194, [%rd6+364], %r193;
	ld.shared.u32 	%r195, [_ZZ28count_occurrences_shared_memPiiPjE14partial_counts+368];
	atom.global.add.u32 	%r196, [%rd6+368], %r195;
	ld.shared.u32 	%r197, [_ZZ28count_occurrences_shared_memPiiPjE14partial_counts+372];
	atom.global.add.u32 	%r198, [%rd6+372], %r197;
	ld.shared.u32 	%r199, [_ZZ28count_occurrences_shared_memPiiPjE14partial_counts+376];
	atom.global.add.u32 	%r200, [%rd6+376], %r199;
	ld.shared.u32 	%r201, [_ZZ28count_occurrences_shared_memPiiPjE14partial_counts+380];
	atom.global.add.u32 	%r202, [%rd6+380], %r201;
	ld.shared.u32 	%r203, [_ZZ28count_occurrences_shared_memPiiPjE14partial_counts+384];
	atom.global.add.u32 	%r204, [%rd6+384], %r203;
	ld.shared.u32 	%r205, [_ZZ28count_occurrences_shared_memPiiPjE14partial_counts+388];
	atom.global.add.u32 	%r206, [%rd6+388], %r205;
	ld.shared.u32 	%r207, [_ZZ28count_occurrences_shared_memPiiPjE14partial_counts+392];
	atom.global.add.u32 	%r208, [%rd6+392], %r207;
	ld.shared.u32 	%r209, [_ZZ28count_occurrences_shared_memPiiPjE14partial_counts+396];
	atom.global.add.u32 	%r210, [%rd6+396], %r209;
	ld.shared.u32 	%r211, [_ZZ28count_occurrences_shared_memPiiPjE14partial_counts+400];
	atom.global.add.u32 	%r212, [%rd6+400], %r211;
	ld.shared.u32 	%r213, [_ZZ28count_occurrences_shared_memPiiPjE14partial_counts+404];
	atom.global.add.u32 	%r214, [%rd6+404], %r213;
	ld.shared.u32 	%r215, [_ZZ28count_occurrences_shared_memPiiPjE14partial_counts+408];
	atom.global.add.u32 	%r216, [%rd6+408], %r215;
	ld.shared.u32 	%r217, [_ZZ28count_occurrences_shared_memPiiPjE14partial_counts+412];
	atom.global.add.u32 	%r218, [%rd6+412], %r217;
	ld.shared.u32 	%r219, [_ZZ28count_occurrences_shared_memPiiPjE14partial_counts+416];
	atom.global.add.u32 	%r220, [%rd6+416], %r219;
	ld.shared.u32 	%r221, [_ZZ28count_occurrences_shared_memPiiPjE14partial_counts+420];
	atom.global.add.u32 	%r222, [%rd6+420], %r221;
	ld.shared.u32 	%r223, [_ZZ28count_occurrences_shared_memPiiPjE14partial_counts+424];
	atom.global.add.u32 	%r224, [%rd6+424], %r223;
	ld.shared.u32 	%r225, [_ZZ28count_occurrences_shared_memPiiPjE14partial_counts+428];
	atom.global.add.u32 	%r226, [%rd6+428], %r225;
	ld.shared.u32 	%r227, [_ZZ28count_occurrences_shared_memPiiPjE14partial_counts+432];
	atom.global.add.u32 	%r228, [%rd6+432], %r227;
	ld.shared.u32 	%r229, [_ZZ28count_occurrences_shared_memPiiPjE14partial_counts+436];
	atom.global.add.u32 	%r230, [%rd6+436], %r229;
	ld.shared.u32 	%r231, [_ZZ28count_occurrences_shared_memPiiPjE14partial_counts+440];
	atom.global.add.u32 	%r232, [%rd6+440], %r231;
	ld.shared.u32 	%r233, [_ZZ28count_occurrences_shared_memPiiPjE14partial_counts+444];
	atom.global.add.u32 	%r234, [%rd6+444], %r233;
	ld.shared.u32 	%r235, [_ZZ28count_occurrences_shared_memPiiPjE14partial_counts+448];
	atom.global.add.u32 	%r236, [%rd6+448], %r235;
	ld.shared.u32 	%r237, [_ZZ28count_occurrences_shared_memPiiPjE14partial_counts+452];
	atom.global.add.u32 	%r238, [%rd6+452], %r237;
	ld.shared.u32 	%r239, [_ZZ28count_occurrences_shared_memPiiPjE14partial_counts+456];
	atom.global.add.u32 	%r240, [%rd6+456], %r239;
	ld.shared.u32 	%r241, [_ZZ28count_occurrences_shared_memPiiPjE14partial_counts+460];
	atom.global.add.u32 	%r242, [%rd6+460], %r241;
	ld.shared.u32 	%r243, [_ZZ28count_occurrences_shared_memPiiPjE14partial_counts+464];
	atom.global.add.u32 	%r244, [%rd6+464], %r243;
	ld.shared.u32 	%r245, [_ZZ28count_occurrences_shared_memPiiPjE14partial_counts+468];
	atom.global.add.u32 	%r246, [%rd6+468], %r245;
	ld.shared.u32 	%r247, [_ZZ28count_occurrences_shared_memPiiPjE14partial_counts+472];
	atom.global.add.u32 	%r248, [%rd6+472], %r247;
	ld.shared.u32 	%r249, [_ZZ28count_occurrences_shared_memPiiPjE14partial_counts+476];
	atom.global.add.u32 	%r250, [%rd6+476], %r249;
	ld.shared.u32 	%r251, [_ZZ28count_occurrences_shared_memPiiPjE14partial_counts+480];
	atom.global.add.u32 	%r252, [%rd6+480], %r251;
	ld.shared.u32 	%r253, [_ZZ28count_occurrences_shared_memPiiPjE14partial_counts+484];
	atom.global.add.u32 	%r254, [%rd6+484], %r253;
	ld.shared.u32 	%r255, [_ZZ28count_occurrences_shared_memPiiPjE14partial_counts+488];
	atom.global.add.u32 	%r256, [%rd6+488], %r255;
	ld.shared.u32 	%r257, [_ZZ28count_occurrences_shared_memPiiPjE14partial_counts+492];
	atom.global.add.u32 	%r258, [%rd6+492], %r257;
	ld.shared.u32 	%r259, [_ZZ28count_occurrences_shared_memPiiPjE14partial_counts+496];
	atom.global.add.u32 	%r260, [%rd6+496], %r259;
	ld.shared.u32 	%r261, [_ZZ28count_occurrences_shared_memPiiPjE14partial_counts+500];
	atom.global.add.u32 	%r262, [%rd6+500], %r261;
	ld.shared.u32 	%r263, [_ZZ28count_occurrences_shared_memPiiPjE14partial_counts+504];
	atom.global.add.u32 	%r264, [%rd6+504], %r263;
	ld.shared.u32 	%r265, [_ZZ28count_occurrences_shared_memPiiPjE14partial_counts+508];
	atom.global.add.u32 	%r266, [%rd6+508], %r265;
	ld.shared.u32 	%r267, [_ZZ28count_occurrences_shared_memPiiPjE14partial_counts+512];
	atom.global.add.u32 	%r268, [%rd6+512], %r267;
	ld.shared.u32 	%r269, [_ZZ28count_occurrences_shared_memPiiPjE14partial_counts+516];
	atom.global.add.u32 	%r270, [%rd6+516], %r269;
	ld.shared.u32 	%r271, [_ZZ28count_occurrences_shared_memPiiPjE14partial_counts+520];
	atom.global.add.u32 	%r272, [%rd6+520], %r271;
	ld.shared.u32 	%r273, [_ZZ28count_occurrences_shared_memPiiPjE14partial_counts+524];
	atom.global.add.u32 	%r274, [%rd6+524], %r273;
	ld.shared.u32 	%r275, [_ZZ28count_occurrences_shared_memPiiPjE14partial_counts+528];
	atom.global.add.u32 	%r276, [%rd6+528], %r275;
	ld.shared.u32 	%r277, [_ZZ28count_occurrences_shared_memPiiPjE14partial_counts+532];
	atom.global.add.u32 	%r278, [%rd6+532], %r277;
	ld.shared.u32 	%r279, [_ZZ28count_occurrences_shared_memPiiPjE14partial_counts+536];
	atom.global.add.u32 	%r280, [%rd6+536], %r279;
	ld.shared.u32 	%r281, [_ZZ28count_occurrences_shared_memPiiPjE14partial_counts+540];
	atom.global.add.u32 	%r282, [%rd6+540], %r281;
	ld.shared.u32 	%r283, [_ZZ28count_occurrences_shared_memPiiPjE14partial_counts+544];
	atom.global.add.u32 	%r284, [%rd6+544], %r283;
	ld.shared.u32 	%r285, [_ZZ28count_occurrences_shared_memPiiPjE14partial_counts+548];
	atom.global.add.u32 	%r286, [%rd6+548], %r285;
	ld.shared.u32 	%r287, [_ZZ28count_occurrences_shared_memPiiPjE14partial_counts+552];
	atom.global.add.u32 	%r288, [%rd6+552], %r287;
	ld.shared.u32 	%r289, [_ZZ28count_occurrences_shared_memPiiPjE14partial_counts+556];
	atom.global.add.u32 	%r290, [%rd6+556], %r289;
	ld.shared.u32 	%r291, [_ZZ28count_occurrences_shared_memPiiPjE14partial_counts+560];
	atom.global.add.u32 	%r292, [%rd6+560], %r291;
	ld.shared.u32 	%r293, [_ZZ28count_occurrences_shared_memPiiPjE14partial_counts+564];
	atom.global.add.u32 	%r294, [%rd6+564], %r293;
	ld.shared.u32 	%r295, [_ZZ28count_occurrences_shared_memPiiPjE14partial_counts+568];
	atom.global.add.u32 	%r296, [%rd6+568], %r295;
	ld.shared.u32 	%r297, [_ZZ28count_occurrences_shared_memPiiPjE14partial_counts+572];
	atom.global.add.u32 	%r298, [%rd6+572], %r297;
	ld.shared.u32 	%r299, [_ZZ28count_occurrences_shared_memPiiPjE14partial_counts+576];
	atom.global.add.u32 	%r300, [%rd6+576], %r299;
	ld.shared.u32 	%r301, [_ZZ28count_occurrences_shared_memPiiPjE14partial_counts+580];
	atom.global.add.u32 	%r302, [%rd6+580], %r301;
	ld.shared.u32 	%r303, [_ZZ28count_occurrences_shared_memPiiPjE14partial_counts+584];
	atom.global.add.u32 	%r304, [%rd6+584], %r303;
	ld.shared.u32 	%r305, [_ZZ28count_occurrences_shared_memPiiPjE14partial_counts+588];
	atom.global.add.u32 	%r306, [%rd6+588], %r305;
	ld.shared.u32 	%r307, [_ZZ28count_occurrences_shared_memPiiPjE14partial_counts+592];
	atom.global.add.u32 	%r308, [%rd6+592], %r307;
	ld.shared.u32 	%r309, [_ZZ28count_occurrences_shared_memPiiPjE14partial_counts+596];
	atom.global.add.u32 	%r310, [%rd6+596], %r309;
	ld.shared.u32 	%r311, [_ZZ28count_occurrences_shared_memPiiPjE14partial_counts+600];
	atom.global.add.u32 	%r312, [%rd6+600], %r311;
	ld.shared.u32 	%r313, [_ZZ28count_occurrences_shared_memPiiPjE14partial_counts+604];
	atom.global.add.u32 	%r314, [%rd6+604], %r313;
	ld.shared.u32 	%r315, [_ZZ28count_occurrences_shared_memPiiPjE14partial_counts+608];
	atom.global.add.u32 	%r316, [%rd6+608], %r315;
	ld.shared.u32 	%r317, [_ZZ28count_occurrences_shared_memPiiPjE14partial_counts+612];
	atom.global.add.u32 	%r318, [%rd6+612], %r317;
	ld.shared.u32 	%r319, [_ZZ28count_occurrences_shared_memPiiPjE14partial_counts+616];
	atom.global.add.u32 	%r320, [%rd6+616], %r319;
	ld.shared.u32 	%r321, [_ZZ28count_occurrences_shared_memPiiPjE14partial_counts+620];
	atom.global.add.u32 	%r322, [%rd6+620], %r321;
	ld.shared.u32 	%r323, [_ZZ28count_occurrences_shared_memPiiPjE14partial_counts+624];
	atom.global.add.u32 	%r324, [%rd6+624], %r323;
	ld.shared.u32 	%r325, [_ZZ28count_occurrences_shared_memPiiPjE14partial_counts+628];
	atom.global.add.u32 	%r326, [%rd6+628], %r325;
	ld.shared.u32 	%r327, [_ZZ28count_occurrences_shared_memPiiPjE14partial_counts+632];
	atom.global.add.u32 	%r328, [%rd6+632], %r327;
	ld.shared.u32 	%r329, [_ZZ28count_occurrences_shared_memPiiPjE14partial_counts+636];
	atom.global.add.u32 	%r330, [%rd6+636], %r329;
	ld.shared.u32 	%r331, [_ZZ28count_occurrences_shared_memPiiPjE14partial_counts+640];
	atom.global.add.u32 	%r332, [%rd6+640], %r331;
	ld.shared.u32 	%r333, [_ZZ28count_occurrences_shared_memPiiPjE14partial_counts+644];
	atom.global.add.u32 	%r334, [%rd6+644], %r333;
	ld.shared.u32 	%r335, [_ZZ28count_occurrences_shared_memPiiPjE14partial_counts+648];
	atom.global.add.u32 	%r336, [%rd6+648], %r335;
	ld.shared.u32 	%r337, [_ZZ28count_occurrences_shared_memPiiPjE14partial_counts+652];
	atom.global.add.u32 	%r338, [%rd6+652], %r337;
	ld.shared.u32 	%r339, [_ZZ28count_occurrences_shared_memPiiPjE14partial_counts+656];
	atom.global.add.u32 	%r340, [%rd6+656], %r339;
	ld.shared.u32 	%r341, [_ZZ28count_occurrences_shared_memPiiPjE14partial_counts+660];
	atom.global.add.u32 	%r342, [%rd6+660], %r341;
	ld.shared.u32 	%r343, [_ZZ28count_occurrences_shared_memPiiPjE14partial_counts+664];
	atom.global.add.u32 	%r344, [%rd6+664], %r343;
	ld.shared.u32 	%r345, [_ZZ28count_occurrences_shared_memPiiPjE14partial_counts+668];
	atom.global.add.u32 	%r346, [%rd6+668], %r345;
	ld.shared.u32 	%r347, [_ZZ28count_occurrences_shared_memPiiPjE14partial_counts+672];
	atom.global.add.u32 	%r348, [%rd6+672], %r347;
	ld.shared.u32 	%r349, [_ZZ28count_occurrences_shared_memPiiPjE14partial_counts+676];
	atom.global.add.u32 	%r350, [%rd6+676], %r349;
	ld.shared.u32 	%r351, [_ZZ28count_occurrences_shared_memPiiPjE14partial_counts+680];
	atom.global.add.u32 	%r352, [%rd6+680], %r351;
	ld.shared.u32 	%r353, [_ZZ28count_occurrences_shared_memPiiPjE14partial_counts+684];
	atom.global.add.u32 	%r354, [%rd6+684], %r353;
	ld.shared.u32 	%r355, [_ZZ28count_occurrences_shared_memPiiPjE14partial_counts+688];
	atom.global.add.u32 	%r356, [%rd6+688], %r355;
	ld.shared.u32 	%r357, [_ZZ28count_occurrences_shared_memPiiPjE14partial_counts+692];
	atom.global.add.u32 	%r358, [%rd6+692], %r357;
	ld.shared.u32 	%r359, [_ZZ28count_occurrences_shared_memPiiPjE14partial_counts+696];
	atom.global.add.u32 	%r360, [%rd6+696], %r359;
	ld.shared.u32 	%r361, [_ZZ28count_occurrences_shared_memPiiPjE14partial_counts+700];
	atom.global.add.u32 	%r362, [%rd6+700], %r361;
	ld.shared.u32 	%r363, [_ZZ28count_occurrences_shared_memPiiPjE14partial_counts+704];
	atom.global.add.u32 	%r364, [%rd6+704], %r363;
	ld.shared.u32 	%r365, [_ZZ28count_occurrences_shared_memPiiPjE14partial_counts+708];
	atom.global.add.u32 	%r366, [%rd6+708], %r365;
	ld.shared.u32 	%r367, [_ZZ28count_occurrences_shared_memPiiPjE14partial_counts+712];
	atom.global.add.u32 	%r368, [%rd6+712], %r367;
	ld.shared.u32 	%r369, [_ZZ28count_occurrences_shared_memPiiPjE14partial_counts+716];
	atom.global.add.u32 	%r370, [%rd6+716], %r369;
	ld.shared.u32 	%r371, [_ZZ28count_occurrences_shared_memPiiPjE14partial_counts+720];
	atom.global.add.u32 	%r372, [%rd6+720], %r371;
	ld.shared.u32 	%r373, [_ZZ28count_occurrences_shared_memPiiPjE14partial_counts+724];
	atom.global.add.u32 	%r374, [%rd6+724], %r373;
	ld.shared.u32 	%r375, [_ZZ28count_occurrences_shared_memPiiPjE14partial_counts+728];
	atom.global.add.u32 	%r376, [%rd6+728], %r375;
	ld.shared.u32 	%r377, [_ZZ28count_occurrences_shared_memPiiPjE14partial_counts+732];
	atom.global.add.u32 	%r378, [%rd6+732], %r377;
	ld.shared.u32 	%r379, [_ZZ28count_occurrences_shared_memPiiPjE14partial_counts+736];
	atom.global.add.u32 	%r380, [%rd6+736], %r379;
	ld.shared.u32 	%r381, [_ZZ28count_occurrences_shared_memPiiPjE14partial_counts+740];
	atom.global.add.u32 	%r382, [%rd6+740], %r381;
	ld.shared.u32 	%r383, [_ZZ28count_occurrences_shared_memPiiPjE14partial_counts+744];
	atom.global.add.u32 	%r384, [%rd6+744], %r383;
	ld.shared.u32 	%r385, [_ZZ28count_occurrences_shared_memPiiPjE14partial_counts+748];
	atom.global.add.u32 	%r386, [%rd6+748], %r385;
	ld.shared.u32 	%r387, [_ZZ28count_occurrences_shared_memPiiPjE14partial_counts+752];
	atom.global.add.u32 	%r388, [%rd6+752], %r387;
	ld.shared.u32 	%r389, [_ZZ28count_occurrences_shared_memPiiPjE14partial_counts+756];
	atom.global.add.u32 	%r390, [%rd6+756], %r389;
	ld.shared.u32 	%r391, [_ZZ28count_occurrences_shared_memPiiPjE14partial_counts+760];
	atom.global.add.u32 	%r392, [%rd6+760], %r391;
	ld.shared.u32 	%r393, [_ZZ28count_occurrences_shared_memPiiPjE14partial_counts+764];
	atom.global.add.u32 	%r394, [%rd6+764], %r393;
	ld.shared.u32 	%r395, [_ZZ28count_occurrences_shared_memPiiPjE14partial_counts+768];
	atom.global.add.u32 	%r396, [%rd6+768], %r395;
	ld.shared.u32 	%r397, [_ZZ28count_occurrences_shared_memPiiPjE14partial_counts+772];
	atom.global.add.u32 	%r398, [%rd6+772], %r397;
	ld.shared.u32 	%r399, [_ZZ28count_occurrences_shared_memPiiPjE14partial_counts+776];
	atom.global.add.u32 	%r400, [%rd6+776], %r399;
	ld.shared.u32 	%r401, [_ZZ28count_occurrences_shared_memPiiPjE14partial_counts+780];
	atom.global.add.u32 	%r402, [%rd6+780], %r401;
	ld.shared.u32 	%r403, [_ZZ28count_occurrences_shared_memPiiPjE14partial_counts+784];
	atom.global.add.u32 	%r404, [%rd6+784], %r403;
	ld.shared.u32 	%r405, [_ZZ28count_occurrences_shared_memPiiPjE14partial_counts+788];
	atom.global.add.u32 	%r406, [%rd6+788], %r405;
	ld.shared.u32 	%r407, [_ZZ28count_occurrences_shared_memPiiPjE14partial_counts+792];
	atom.global.add.u32 	%r408, [%rd6+792], %r407;
	ld.shared.u32 	%r409, [_ZZ28count_occurrences_shared_memPiiPjE14partial_counts+796];
	atom.global.add.u32 	%r410, [%rd6+796], %r409;
	ld.shared.u32 	%r411, [_ZZ28count_occurrences_shared_memPiiPjE14partial_counts+800];
	atom.global.add.u32 	%r412, [%rd6+800], %r411;
	ld.shared.u32 	%r413, [_ZZ28count_occurrences_shared_memPiiPjE14partial_counts+804];
	atom.global.add.u32 	%r414, [%rd6+804], %r413;
	ld.shared.u32 	%r415, [_ZZ28count_occurrences_shared_memPiiPjE14partial_counts+808];
	atom.global.add.u32 	%r416, [%rd6+808], %r415;
	ld.shared.u32 	%r417, [_ZZ28count_occurrences_shared_memPiiPjE14partial_counts+812];
	atom.global.add.u32 	%r418, [%rd6+812], %r417;
	ld.shared.u32 	%r419, [_ZZ28count_occurrences_shared_memPiiPjE14partial_counts+816];
	atom.global.add.u32 	%r420, [%rd6+816], %r419;
	ld.shared.u32 	%r421, [_ZZ28count_occurrences_shared_memPiiPjE14partial_counts+820];
	atom.global.add.u32 	%r422, [%rd6+820], %r421;
	ld.shared.u32 	%r423, [_ZZ28count_occurrences_shared_memPiiPjE14partial_counts+824];
	atom.global.add.u32 	%r424, [%rd6+824], %r423;
	ld.shared.u32 	%r425, [_ZZ28count_occurrences_shared_memPiiPjE14partial_counts+828];
	atom.global.add.u32 	%r426, [%rd6+828], %r425;
	ld.shared.u32 	%r427, [_ZZ28count_occurrences_shared_memPiiPjE14partial_counts+832];
	atom.global.add.u32 	%r428, [%rd6+832], %r427;
	ld.shared.u32 	%r429, [_ZZ28count_occurrences_shared_memPiiPjE14partial_counts+836];
	atom.global.add.u32 	%r430, [%rd6+836], %r429;
	ld.shared.u32 	%r431, [_ZZ28count_occurrences_shared_memPiiPjE14partial_counts+840];
	atom.global.add.u32 	%r432, [%rd6+840], %r431;
	ld.shared.u32 	%r433, [_ZZ28count_occurrences_shared_memPiiPjE14partial_counts+844];
	atom.global.add.u32 	%r434, [%rd6+844], %r433;
	ld.shared.u32 	%r435, [_ZZ28count_occurrences_shared_memPiiPjE14partial_counts+848];
	atom.global.add.u32 	%r436, [%rd6+848], %r435;
	ld.shared.u32 	%r437, [_ZZ28count_occurrences_shared_memPiiPjE14partial_counts+852];
	atom.global.add.u32 	%r438, [%rd6+852], %r437;
	ld.shared.u32 	%r439, [_ZZ28count_occurrences_shared_memPiiPjE14partial_counts+856];
	atom.global.add.u32 	%r440, [%rd6+856], %r439;
	ld.shared.u32 	%r441, [_ZZ28count_occurrences_shared_memPiiPjE14partial_counts+860];
	atom.global.add.u32 	%r442, [%rd6+860], %r441;
	ld.shared.u32 	%r443, [_ZZ28count_occurrences_shared_memPiiPjE14partial_counts+864];
	atom.global.add.u32 	%r444, [%rd6+864], %r443;
	ld.shared.u32 	%r445, [_ZZ28count_occurrences_shared_memPiiPjE14partial_counts+868];
	atom.global.add.u32 	%r446, [%rd6+868], %r445;
	ld.shared.u32 	%r447, [_ZZ28count_occurrences_shared_memPiiPjE14partial_counts+872];
	atom.global.add.u32 	%r448, [%rd6+872], %r447;
	ld.shared.u32 	%r449, [_ZZ28count_occurrences_shared_memPiiPjE14partial_counts+876];
	atom.global.add.u32 	%r450, [%rd6+876], %r449;
	ld.shared.u32 	%r451, [_ZZ28count_occurrences_shared_memPiiPjE14partial_counts+880];
	atom.global.add.u32 	%r452, [%rd6+880], %r451;
	ld.shared.u32 	%r453, [_ZZ28count_occurrences_shared_memPiiPjE14partial_counts+884];
	atom.global.add.u32 	%r454, [%rd6+884], %r453;
	ld.shared.u32 	%r455, [_ZZ28count_occurrences_shared_memPiiPjE14partial_counts+888];
	atom.global.add.u32 	%r456, [%rd6+888], %r455;
	ld.shared.u32 	%r457, [_ZZ28count_occurrences_shared_memPiiPjE14partial_counts+892];
	atom.global.add.u32 	%r458, [%rd6+892], %r457;
	ld.shared.u32 	%r459, [_ZZ28count_occurrences_shared_memPiiPjE14partial_counts+896];
	atom.global.add.u32 	%r460, [%rd6+896], %r459;
	ld.shared.u32 	%r461, [_ZZ28count_occurrences_shared_memPiiPjE14partial_counts+900];
	atom.global.add.u32 	%r462, [%rd6+900], %r461;
	ld.shared.u32 	%r463, [_ZZ28count_occurrences_shared_memPiiPjE14partial_counts+904];
	atom.global.add.u32 	%r464, [%rd6+904], %r463;
	ld.shared.u32 	%r465, [_ZZ28count_occurrences_shared_memPiiPjE14partial_counts+908];
	atom.global.add.u32 	%r466, [%rd6+908], %r465;
	ld.shared.u32 	%r467, [_ZZ28count_occurrences_shared_memPiiPjE14partial_counts+912];
	atom.global.add.u32 	%r468, [%rd6+912], %r467;
	ld.shared.u32 	%r469, [_ZZ28count_occurrences_shared_memPiiPjE14partial_counts+916];
	atom.global.add.u32 	%r470, [%rd6+916], %r469;
	ld.shared.u32 	%r471, [_ZZ28count_occurrences_shared_memPiiPjE14partial_counts+920];
	atom.global.add.u32 	%r472, [%rd6+920], %r471;
	ld.shared.u32 	%r473, [_ZZ28count_occurrences_shared_memPiiPjE14partial_counts+924];
	atom.global.add.u32 	%r474, [%rd6+924], %r473;
	ld.shared.u32 	%r475, [_ZZ28count_occurrences_shared_memPiiPjE14partial_counts+928];
	atom.global.add.u32 	%r476, [%rd6+928], %r475;
	ld.shared.u32 	%r477, [_ZZ28count_occurrences_shared_memPiiPjE14partial_counts+932];
	atom.global.add.u32 	%r478, [%rd6+932], %r477;
	ld.shared.u32 	%r479, [_ZZ28count_occurrences_shared_memPiiPjE14partial_counts+936];
	atom.global.add.u32 	%r480, [%rd6+936], %r479;
	ld.shared.u32 	%r481, [_ZZ28count_occurrences_shared_memPiiPjE14partial_counts+940];
	atom.global.add.u32 	%r482, [%rd6+940], %r481;
	ld.shared.u32 	%r483, [_ZZ28count_occurrences_shared_memPiiPjE14partial_counts+944];
	atom.global.add.u32 	%r484, [%rd6+944], %r483;
	ld.shared.u32 	%r485, [_ZZ28count_occurrences_shared_memPiiPjE14partial_counts+948];
	atom.global.add.u32 	%r486, [%rd6+948], %r485;
	ld.shared.u32 	%r487, [_ZZ28count_occurrences_shared_memPiiPjE14partial_counts+952];
	atom.global.add.u32 	%r488, [%rd6+952], %r487;
	ld.shared.u32 	%r489, [_ZZ28count_occurrences_shared_memPiiPjE14partial_counts+956];
	atom.global.add.u32 	%r490, [%rd6+956], %r489;
	ld.shared.u32 	%r491, [_ZZ28count_occurrences_shared_memPiiPjE14partial_counts+960];
	atom.global.add.u32 	%r492, [%rd6+960], %r491;
	ld.shared.u32 	%r493, [_ZZ28count_occurrences_shared_memPiiPjE14partial_counts+964];
	atom.global.add.u32 	%r494, [%rd6+964], %r493;
	ld.shared.u32 	%r495, [_ZZ28count_occurrences_shared_memPiiPjE14partial_counts+968];
	atom.global.add.u32 	%r496, [%rd6+968], %r495;
	ld.shared.u32 	%r497, [_ZZ28count_occurrences_shared_memPiiPjE14partial_counts+972];
	atom.global.add.u32 	%r498, [%rd6+972], %r497;
	ld.shared.u32 	%r499, [_ZZ28count_occurrences_shared_memPiiPjE14partial_counts+976];
	atom.global.add.u32 	%r500, [%rd6+976], %r499;
	ld.shared.u32 	%r501, [_ZZ28count_occurrences_shared_memPiiPjE14partial_counts+980];
	atom.global.add.u32 	%r502, [%rd6+980], %r501;
	ld.shared.u32 	%r503, [_ZZ28count_occurrences_shared_memPiiPjE14partial_counts+984];
	atom.global.add.u32 	%r504, [%rd6+984], %r503;
	ld.shared.u32 	%r505, [_ZZ28count_occurrences_shared_memPiiPjE14partial_counts+988];
	atom.global.add.u32 	%r506, [%rd6+988], %r505;
	ld.shared.u32 	%r507, [_ZZ28count_occurrences_shared_memPiiPjE14partial_counts+992];
	atom.global.add.u32 	%r508, [%rd6+992], %r507;
	ld.shared.u32 	%r509, [_ZZ28count_occurrences_shared_memPiiPjE14partial_counts+996];
	atom.global.add.u32 	%r510, [%rd6+996], %r509;
	ld.shared.u32 	%r511, [_ZZ28count_occurrences_shared_memPiiPjE14partial_counts+1000];
	atom.global.add.u32 	%r512, [%rd6+1000], %r511;
	ld.shared.u32 	%r513, [_ZZ28count_occurrences_shared_memPiiPjE14partial_counts+1004];
	atom.global.add.u32 	%r514, [%rd6+1004], %r513;
	ld.shared.u32 	%r515, [_ZZ28count_occurrences_shared_memPiiPjE14partial_counts+1008];
	atom.global.add.u32 	%r516, [%rd6+1008], %r515;
	ld.shared.u32 	%r517, [_ZZ28count_occurrences_shared_memPiiPjE14partial_counts+1012];
	atom.global.add.u32 	%r518, [%rd6+1012], %r517;
	ld.shared.u32 	%r519, [_ZZ28count_occurrences_shared_memPiiPjE14partial_counts+1016];
	atom.global.add.u32 	%r520, [%rd6+1016], %r519;
	ld.shared.u32 	%r521, [_ZZ28count_occurrences_shared_memPiiPjE14partial_counts+1020];
	atom.global.add.u32 	%r522, [%rd6+1020], %r521;
$L__BB4_3:
	ret;

}


// ===== COMPILED SASS (sm_100) =====

	.target	sm_100

	.elftype	@"ET_EXEC"


//--------------------- .note.nv.tkinfo           --------------------------
	.section	.note.nv.tkinfo,"",@"SHT_NOTE"
	.sectionflags	@"SHF_NOTE_NV_TKINFO"
	.tkinfo
        /*0018*/ 	.word	0x00000002
        /*0030*/ 	.string	""
        /*0030*/ 	.string	"ptxas"
        /*0030*/ 	.string	"Cuda compilation tools, release 13.0, V13.0.88"
        /*0030*/ 	.string	"Build cuda_13.0.r13.0/compiler.36424714_0"
        /*0030*/ 	.string	"-arch sm_100 -m 64 "



//--------------------- .note.nv.cuinfo           --------------------------
	.section	.note.nv.cuinfo,"",@"SHT_NOTE"
	.sectionflags	@"SHF_NOTE_NV_CUINFO"
        /*0018*/ 	.short	0x0002
        /*001a*/ 	.short	0x0064
        /*001c*/ 	.short	0x0082
	.zero		2


//--------------------- .nv.info                  --------------------------
	.section	.nv.info,"",@"SHT_CUDA_INFO"
	.align	4


	//----- nvinfo : EIATTR_REGCOUNT
	.align		4
        /*0000*/ 	.byte	0x04, 0x2f
        /*0002*/ 	.short	(.L_1 - .L_0)
	.align		4
.L_0:
        /*0004*/ 	.word	index@(_Z17decrypt_kernel_1aPim)
        /*0008*/ 	.word	0x00000008


	//----- nvinfo : EIATTR_FRAME_SIZE
	.align		4
.L_1:
        /*000c*/ 	.byte	0x04, 0x11
        /*000e*/ 	.short	(.L_3 - .L_2)
	.align		4
.L_2:
        /*0010*/ 	.word	index@(_Z17decrypt_kernel_1aPim)
        /*0014*/ 	.word	0x00000000


	//----- nvinfo : EIATTR_REGCOUNT
	.align		4
.L_3:
        /*0018*/ 	.byte	0x04, 0x2f
        /*001a*/ 	.short	(.L_5 - .L_4)
	.align		4
.L_4:
        /*001c*/ 	.word	index@(_Z17decrypt_kernel_1bPim)
        /*0020*/ 	.word	0x00000008


	//----- nvinfo : EIATTR_FRAME_SIZE
	.align		4
.L_5:
        /*0024*/ 	.byte	0x04, 0x11
        /*0026*/ 	.short	(.L_7 - .L_6)
	.align		4
.L_6:
        /*0028*/ 	.word	index@(_Z17decrypt_kernel_1bPim)
        /*002c*/ 	.word	0x00000000


	//----- nvinfo : EIATTR_REGCOUNT
	.align		4
.L_7:
        /*0030*/ 	.byte	0x04, 0x2f
        /*0032*/ 	.short	(.L_9 - .L_8)
	.align		4
.L_8:
        /*0034*/ 	.word	index@(_Z17decrypt_kernel_1cPim)
        /*0038*/ 	.word	0x0000001f


	//----- nvinfo : EIATTR_FRAME_SIZE
	.align		4
.L_9:
        /*003c*/ 	.byte	0x04, 0x11
        /*003e*/ 	.short	(.L_11 - .L_10)
	.align		4
.L_10:
        /*0040*/ 	.word	index@($__internal_0_$__cuda_sm3x_div_rn_noftz_f32_slowpath)
        /*0044*/ 	.word	0x00000000


	//----- nvinfo : EIATTR_FRAME_SIZE
	.align		4
.L_11:
        /*0048*/ 	.byte	0x04, 0x11
        /*004a*/ 	.short	(.L_13 - .L_12)
	.align		4
.L_12:
        /*004c*/ 	.word	index@(_Z17decrypt_kernel_1cPim)
        /*0050*/ 	.word	0x00000000


	//----- nvinfo : EIATTR_REGCOUNT
	.align		4
.L_13:
        /*0054*/ 	.byte	0x04, 0x2f
        /*0056*/ 	.short	(.L_15 - .L_14)
	.align		4
.L_14:
        /*0058*/ 	.word	index@(_Z17count_occurrencesPiiPj)
        /*005c*/ 	.word	0x0000000a


	//----- nvinfo : EIATTR_FRAME_SIZE
	.align		4
.L_15:
        /*0060*/ 	.byte	0x04, 0x11
        /*0062*/ 	.short	(.L_17 - .L_16)
	.align		4
.L_16:
        /*0064*/ 	.word	index@(_Z17count_occurrencesPiiPj)
        /*0068*/ 	.word	0x00000000


	//----- nvinfo : EIATTR_REGCOUNT
	.align		4
.L_17:
        /*006c*/ 	.byte	0x04, 0x2f
        /*006e*/ 	.short	(.L_19 - .L_18)
	.align		4
.L_18:
        /*0070*/ 	.word	index@(_Z28count_occurrences_shared_memPiiPj)
        /*0074*/ 	.word	0x00000020


	//----- nvinfo : EIATTR_FRAME_SIZE
	.align		4
.L_19:
        /*0078*/ 	.byte	0x04, 0x11
        /*007a*/ 	.short	(.L_21 - .L_20)
	.align		4
.L_20:
        /*007c*/ 	.word	index@(_Z28count_occurrences_shared_memPiiPj)
        /*0080*/ 	.word	0x00000000


	//----- nvinfo : EIATTR_MIN_STACK_SIZE
	.align		4
.L_21:
        /*0084*/ 	.byte	0x04, 0x12
        /*0086*/ 	.short	(.L_23 - .L_22)
	.align		4
.L_22:
        /*0088*/ 	.word	index@(_Z28count_occurrences_shared_memPiiPj)
        /*008c*/ 	.word	0x00000000


	//----- nvinfo : EIATTR_MIN_STACK_SIZE
	.align		4
.L_23:
        /*0090*/ 	.byte	0x04, 0x12
        /*0092*/ 	.short	(.L_25 - .L_24)
	.align		4
.L_24:
        /*0094*/ 	.word	index@(_Z17count_occurrencesPiiPj)
        /*0098*/ 	.word	0x00000000


	//----- nvinfo : EIATTR_MIN_STACK_SIZE
	.align		4
.L_25:
        /*009c*/ 	.byte	0x04, 0x12
        /*009e*/ 	.short	(.L_27 - .L_26)
	.align		4
.L_26:
        /*00a0*/ 	.word	index@(_Z17decrypt_kernel_1cPim)
        /*00a4*/ 	.word	0x00000000


	//----- nvinfo : EIATTR_MIN_STACK_SIZE
	.align		4
.L_27:
        /*00a8*/ 	.byte	0x04, 0x12
        /*00aa*/ 	.short	(.L_29 - .L_28)
	.align		4
.L_28:
        /*00ac*/ 	.word	index@(_Z17decrypt_kernel_1bPim)
        /*00b0*/ 	.word	0x00000000


	//----- nvinfo : EIATTR_MIN_STACK_SIZE
	.align		4
.L_29:
        /*00b4*/ 	.byte	0x04, 0x12
        /*00b6*/ 	.short	(.L_31 - .L_30)
	.align		4
.L_30:
        /*00b8*/ 	.word	index@(_Z17decrypt_kernel_1aPim)
        /*00bc*/ 	.word	0x00000000
.L_31:


//--------------------- .nv.compat                --------------------------
	.section	.nv.compat,"",@"SHT_CUDA_COMPAT_INFO"
	.align	4
        /*0000*/ 	.byte	0x02, 0x09, 0x00, 0x00, 0x02, 0x02, 0x01, 0x00, 0x02, 0x05, 0x05, 0x00, 0x03, 0x07, 0x01, 0x01
        /*0010*/ 	.byte	0x02, 0x03, 0x00, 0x00, 0x02, 0x06, 0x01, 0x00, 0x04, 0x0b, 0x08, 0x00, 0x01, 0x00, 0x00, 0x00
        /*0020*/ 	.byte	0x00, 0x00, 0x00, 0x00


//--------------------- .nv.info._Z28count_occurrences_shared_memPiiPj --------------------------
	.section	.nv.info._Z28count_occurrences_shared_memPiiPj,"",@"SHT_CUDA_INFO"
	.sectionflags	@""
	.align	4


	//----- nvinfo : EIATTR_CUDA_API_VERSION
	.align		4
        /*0000*/ 	.byte	0x04, 0x37
        /*0002*/ 	.short	(.L_33 - .L_32)
.L_32:
        /*0004*/ 	.word	0x00000082


	//----- nvinfo : EIATTR_KPARAM_INFO
	.align		4
.L_33:
        /*0008*/ 	.byte	0x04, 0x17
        /*000a*/ 	.short	(.L_35 - .L_34)
.L_34:
        /*000c*/ 	.word	0x00000000
        /*0010*/ 	.short	0x0002
        /*0012*/ 	.short	0x0010
        /*0014*/ 	.byte	0x00, 0xf5, 0x21, 0x00


	//----- nvinfo : EIATTR_KPARAM_INFO
	.align		4
.L_35:
        /*0018*/ 	.byte	0x04, 0x17
        /*001a*/ 	.short	(.L_37 - .L_36)
.L_36:
        /*001c*/ 	.word	0x00000000
        /*0020*/ 	.short	0x0001
        /*0022*/ 	.short	0x0008
        /*0024*/ 	.byte	0x00, 0xf0, 0x11, 0x00


	//----- nvinfo : EIATTR_KPARAM_INFO
	.align		4
.L_37:
        /*0028*/ 	.byte	0x04, 0x17
        /*002a*/ 	.short	(.L_39 - .L_38)
.L_38:
        /*002c*/ 	.word	0x00000000
        /*0030*/ 	.short	0x0000
        /*0032*/ 	.short	0x0000
        /*0034*/ 	.byte	0x00, 0xf5, 0x21, 0x00


	//----- nvinfo : EIATTR_SPARSE_MMA_MASK
	.align		4
.L_39:
        /*0038*/ 	.byte	0x03, 0x50
        /*003a*/ 	.short	0x0000


	//----- nvinfo : EIATTR_MAXREG_COUNT
	.align		4
        /*003c*/ 	.byte	0x03, 0x1b
        /*003e*/ 	.short	0x00ff


	//----- nvinfo : EIATTR_NUM_BARRIERS
	.align		4
        /*0040*/ 	.byte	0x02, 0x4c
        /*0042*/ 	.byte	0x01
	.zero		1


	//----- nvinfo : EIATTR_MERCURY_ISA_VERSION
	.align		4
        /*0044*/ 	.byte	0x03, 0x5f
        /*0046*/ 	.short	0x0101


	//----- nvinfo : EIATTR_VRC_CTA_INIT_COUNT
	.align		4
        /*0048*/ 	.byte	0x02, 0x4a
	.zero		1
	.zero		1


	//----- nvinfo : EIATTR_EXIT_INSTR_OFFSETS
	.align		4
        /*004c*/ 	.byte	0x04, 0x1c
        /*004e*/ 	.short	(.L_41 - .L_40)


	//   ....[0]....
.L_40:
        /*0050*/ 	.word	0x00000070


	//   ....[1]....
        /*0054*/ 	.word	0x00000130


	//   ....[2]....
        /*0058*/ 	.word	0x000015a0


	//----- nvinfo : EIATTR_CBANK_PARAM_SIZE
	.align		4
.L_41:
        /*005c*/ 	.byte	0x03, 0x19
        /*005e*/ 	.short	0x0018


	//----- nvinfo : EIATTR_PARAM_CBANK
	.align		4
        /*0060*/ 	.byte	0x04, 0x0a
        /*0062*/ 	.short	(.L_43 - .L_42)
	.align		4
.L_42:
        /*0064*/ 	.word	index@(.nv.constant0._Z28count_occurrences_shared_memPiiPj)
        /*0068*/ 	.short	0x0380
        /*006a*/ 	.short	0x0018


	//----- nvinfo : EIATTR_SW_WAR
	.align		4
.L_43:
        /*006c*/ 	.byte	0x04, 0x36
        /*006e*/ 	.short	(.L_45 - .L_44)
.L_44:
        /*0070*/ 	.word	0x00000008
.L_45:


//--------------------- .nv.info._Z17count_occurrencesPiiPj --------------------------
	.section	.nv.info._Z17count_occurrencesPiiPj,"",@"SHT_CUDA_INFO"
	.sectionflags	@""
	.align	4


	//----- nvinfo : EIATTR_CUDA_API_VERSION
	.align		4
        /*0000*/ 	.byte	0x04, 0x37
        /*0002*/ 	.short	(.L_47 - .L_46)
.L_46:
        /*0004*/ 	.word	0x00000082


	//----- nvinfo : EIATTR_KPARAM_INFO
	.align		4
.L_47:
        /*0008*/ 	.byte	0x04, 0x17
        /*000a*/ 	.short	(.L_49 - .L_48)
.L_48:
        /*000c*/ 	.word	0x00000000
        /*0010*/ 	.short	0x0002
        /*0012*/ 	.short	0x0010
        /*0014*/ 	.byte	0x00, 0xf5, 0x21, 0x00


	//----- nvinfo : EIATTR_KPARAM_INFO
	.align		4
.L_49:
        /*0018*/ 	.byte	0x04, 0x17
        /*001a*/ 	.short	(.L_51 - .L_50)
.L_50:
        /*001c*/ 	.word	0x00000000
        /*0020*/ 	.short	0x0001
        /*0022*/ 	.short	0x0008
        /*0024*/ 	.byte	0x00, 0xf0, 0x11, 0x00


	//----- nvinfo : EIATTR_KPARAM_INFO
	.align		4
.L_51:
        /*0028*/ 	.byte	0x04, 0x17
        /*002a*/ 	.short	(.L_53 - .L_52)
.L_52:
        /*002c*/ 	.word	0x00000000
        /*0030*/ 	.short	0x0000
        /*0032*/ 	.short	0x0000
        /*0034*/ 	.byte	0x00, 0xf5, 0x21, 0x00


	//----- nvinfo : EIATTR_SPARSE_MMA_MASK
	.align		4
.L_53:
        /*0038*/ 	.byte	0x03, 0x50
        /*003a*/ 	.short	0x0000


	//----- nvinfo : EIATTR_MAXREG_COUNT
	.align		4
        /*003c*/ 	.byte	0x03, 0x1b
        /*003e*/ 	.short	0x00ff


	//----- nvinfo : EIATTR_MERCURY_ISA_VERSION
	.align		4
        /*0040*/ 	.byte	0x03, 0x5f
        /*0042*/ 	.short	0x0101


	//----- nvinfo : EIATTR_VRC_CTA_INIT_COUNT
	.align		4
        /*0044*/ 	.byte	0x02, 0x4a
	.zero		1
	.zero		1


	//----- nvinfo : EIATTR_EXIT_INSTR_OFFSETS
	.align		4
        /*0048*/ 	.byte	0x04, 0x1c
        /*004a*/ 	.short	(.L_55 - .L_54)


	//   ....[0]....
.L_54:
        /*004c*/ 	.word	0x00000070


	//   ....[1]....
        /*0050*/ 	.word	0x00000100


	//----- nvinfo : EIATTR_CBANK_PARAM_SIZE
	.align		4
.L_55:
        /*0054*/ 	.byte	0x03, 0x19
        /*0056*/ 	.short	0x0018


	//----- nvinfo : EIATTR_PARAM_CBANK
	.align		4
        /*0058*/ 	.byte	0x04, 0x0a
        /*005a*/ 	.short	(.L_57 - .L_56)
	.align		4
.L_56:
        /*005c*/ 	.word	index@(.nv.constant0._Z17count_occurrencesPiiPj)
        /*0060*/ 	.short	0x0380
        /*0062*/ 	.short	0x0018


	//----- nvinfo : EIATTR_SW_WAR
	.align		4
.L_57:
        /*0064*/ 	.byte	0x04, 0x36
        /*0066*/ 	.short	(.L_59 - .L_58)
.L_58:
        /*0068*/ 	.word	0x00000008
.L_59:


//--------------------- .nv.info._Z17decrypt_kernel_1cPim --------------------------
	.section	.nv.info._Z17decrypt_kernel_1cPim,"",@"SHT_CUDA_INFO"
	.sectionflags	@""
	.align	4


	//----- nvinfo : EIATTR_CUDA_API_VERSION
	.align		4
        /*0000*/ 	.byte	0x04, 0x37
        /*0002*/ 	.short	(.L_61 - .L_60)
.L_60:
        /*0004*/ 	.word	0x00000082


	//----- nvinfo : EIATTR_KPARAM_INFO
	.align		4
.L_61:
        /*0008*/ 	.byte	0x04, 0x17
        /*000a*/ 	.short	(.L_63 - .L_62)
.L_62:
        /*000c*/ 	.word	0x00000000
        /*0010*/ 	.short	0x0001
        /*0012*/ 	.short	0x0008
        /*0014*/ 	.byte	0x00, 0xf0, 0x21, 0x00


	//----- nvinfo : EIATTR_KPARAM_INFO
	.align		4
.L_63:
        /*0018*/ 	.byte	0x04, 0x17
        /*001a*/ 	.short	(.L_65 - .L_64)
.L_64:
        /*001c*/ 	.word	0x00000000
        /*0020*/ 	.short	0x0000
        /*0022*/ 	.short	0x0000
        /*0024*/ 	.byte	0x00, 0xf5, 0x21, 0x00


	//----- nvinfo : EIATTR_SPARSE_MMA_MASK
	.align		4
.L_65:
        /*0028*/ 	.byte	0x03, 0x50
        /*002a*/ 	.short	0x0000


	//----- nvinfo : EIATTR_MAXREG_COUNT
	.align		4
        /*002c*/ 	.byte	0x03, 0x1b
        /*002e*/ 	.short	0x00ff


	//----- nvinfo : EIATTR_MERCURY_ISA_VERSION
	.align		4
        /*0030*/ 	.byte	0x03, 0x5f
        /*0032*/ 	.short	0x0101


	//----- nvinfo : EIATTR_VRC_CTA_INIT_COUNT
	.align		4
        /*0034*/ 	.byte	0x02, 0x4a
	.zero		1
	.zero		1


	//----- nvinfo : EIATTR_EXIT_INSTR_OFFSETS
	.align		4
        /*0038*/ 	.byte	0x04, 0x1c
        /*003a*/ 	.short	(.L_67 - .L_66)


	//   ....[0]....
.L_66:
        /*003c*/ 	.word	0x00000330


	//   ....[1]....
        /*0040*/ 	.word	0x000005d0


	//   ....[2]....
        /*0044*/ 	.word	0x000010a0


	//   ....[3]....
        /*0048*/ 	.word	0x000011c0


	//----- nvinfo : EIATTR_CRS_STACK_SIZE
	.align		4
.L_67:
        /*004c*/ 	.byte	0x04, 0x1e
        /*004e*/ 	.short	(.L_69 - .L_68)
.L_68:
        /*0050*/ 	.word	0x00000000


	//----- nvinfo : EIATTR_CBANK_PARAM_SIZE
	.align		4
.L_69:
        /*0054*/ 	.byte	0x03, 0x19
        /*0056*/ 	.short	0x0010


	//----- nvinfo : EIATTR_PARAM_CBANK
	.align		4
        /*0058*/ 	.byte	0x04, 0x0a
        /*005a*/ 	.short	(.L_71 - .L_70)
	.align		4
.L_70:
        /*005c*/ 	.word	index@(.nv.constant0._Z17decrypt_kernel_1cPim)
        /*0060*/ 	.short	0x0380
        /*0062*/ 	.short	0x0010


	//----- nvinfo : EIATTR_SW_WAR
	.align		4
.L_71:
        /*0064*/ 	.byte	0x04, 0x36
        /*0066*/ 	.short	(.L_73 - .L_72)
.L_72:
        /*0068*/ 	.word	0x00000008
.L_73:


//--------------------- .nv.info._Z17decrypt_kernel_1bPim --------------------------
	.section	.nv.info._Z17decrypt_kernel_1bPim,"",@"SHT_CUDA_INFO"
	.sectionflags	@""
	.align	4


	//----- nvinfo : EIATTR_CUDA_API_VERSION
	.align		4
        /*0000*/ 	.byte	0x04, 0x37
        /*0002*/ 	.short	(.L_75 - .L_74)
.L_74:
        /*0004*/ 	.word	0x00000082


	//----- nvinfo : EIATTR_KPARAM_INFO
	.align		4
.L_75:
        /*0008*/ 	.byte	0x04, 0x17
        /*000a*/ 	.short	(.L_77 - .L_76)
.L_76:
        /*000c*/ 	.word	0x00000000
        /*0010*/ 	.short	0x0001
        /*0012*/ 	.short	0x0008
        /*0014*/ 	.byte	0x00, 0xf0, 0x21, 0x00


	//----- nvinfo : EIATTR_KPARAM_INFO
	.align		4
.L_77:
        /*0018*/ 	.byte	0x04, 0x17
        /*001a*/ 	.short	(.L_79 - .L_78)
.L_78:
        /*001c*/ 	.word	0x00000000
        /*0020*/ 	.short	0x0000
        /*0022*/ 	.short	0x0000
        /*0024*/ 	.byte	0x00, 0xf5, 0x21, 0x00


	//----- nvinfo : EIATTR_SPARSE_MMA_MASK
	.align		4
.L_79:
        /*0028*/ 	.byte	0x03, 0x50
        /*002a*/ 	.short	0x0000


	//----- nvinfo : EIATTR_MAXREG_COUNT
	.align		4
        /*002c*/ 	.byte	0x03, 0x1b
        /*002e*/ 	.short	0x00ff


	//----- nvinfo : EIATTR_MERCURY_ISA_VERSION
	.align		4
        /*0030*/ 	.byte	0x03, 0x5f
        /*0032*/ 	.short	0x0101


	//----- nvinfo : EIATTR_VRC_CTA_INIT_COUNT
	.align		4
        /*0034*/ 	.byte	0x02, 0x4a
	.zero		1
	.zero		1


	//----- nvinfo : EIATTR_EXIT_INSTR_OFFSETS
	.align		4
        /*0038*/ 	.byte	0x04, 0x1c
        /*003a*/ 	.short	(.L_81 - .L_80)


	//   ....[0]....
.L_80:
        /*003c*/ 	.word	0x00000080


	//   ....[1]....
        /*0040*/ 	.word	0x00000120


	//----- nvinfo : EIATTR_CBANK_PARAM_SIZE
	.align		4
.L_81:
        /*0044*/ 	.byte	0x03, 0x19
        /*0046*/ 	.short	0x0010


	//----- nvinfo : EIATTR_PARAM_CBANK
	.align		4
        /*0048*/ 	.byte	0x04, 0x0a
        /*004a*/ 	.short	(.L_83 - .L_82)
	.align		4
.L_82:
        /*004c*/ 	.word	index@(.nv.constant0._Z17decrypt_kernel_1bPim)
        /*0050*/ 	.short	0x0380
        /*0052*/ 	.short	0x0010


	//----- nvinfo : EIATTR_SW_WAR
	.align		4
.L_83:
        /*0054*/ 	.byte	0x04, 0x36
        /*0056*/ 	.short	(.L_85 - .L_84)
.L_84:
        /*0058*/ 	.word	0x00000008
.L_85:


//--------------------- .nv.info._Z17decrypt_kernel_1aPim --------------------------
	.section	.nv.info._Z17decrypt_kernel_1aPim,"",@"SHT_CUDA_INFO"
	.sectionflags	@""
	.align	4


	//----- nvinfo : EIATTR_CUDA_API_VERSION
	.align		4
        /*0000*/ 	.byte	0x04, 0x37
        /*0002*/ 	.short	(.L_87 - .L_86)
.L_86:
        /*0004*/ 	.word	0x00000082


	//----- nvinfo : EIATTR_KPARAM_INFO
	.align		4
.L_87:
        /*0008*/ 	.byte	0x04, 0x17
        /*000a*/ 	.short	(.L_89 - .L_88)
.L_88:
        /*000c*/ 	.word	0x00000000
        /*0010*/ 	.short	0x0001
        /*0012*/ 	.short	0x0008
        /*0014*/ 	.byte	0x00, 0xf0, 0x21, 0x00


	//----- nvinfo : EIATTR_KPARAM_INFO
	.align		4
.L_89:
        /*0018*/ 	.byte	0x04, 0x17
        /*001a*/ 	.short	(.L_91 - .L_90)
.L_90:
        /*001c*/ 	.word	0x00000000
        /*0020*/ 	.short	0x0000
        /*0022*/ 	.short	0x0000
        /*0024*/ 	.byte	0x00, 0xf5, 0x21, 0x00


	//----- nvinfo : EIATTR_SPARSE_MMA_MASK
	.align		4
.L_91:
        /*0028*/ 	.byte	0x03, 0x50
        /*002a*/ 	.short	0x0000


	//----- nvinfo : EIATTR_MAXREG_COUNT
	.align		4
        /*002c*/ 	.byte	0x03, 0x1b
        /*002e*/ 	.short	0x00ff


	//----- nvinfo : EIATTR_MERCURY_ISA_VERSION
	.align		4
        /*0030*/ 	.byte	0x03, 0x5f
        /*0032*/ 	.short	0x0101


	//----- nvinfo : EIATTR_VRC_CTA_INIT_COUNT
	.align		4
        /*0034*/ 	.byte	0x02, 0x4a
	.zero		1
	.zero		1


	//----- nvinfo : EIATTR_EXIT_INSTR_OFFSETS
	.align		4
        /*0038*/ 	.byte	0x04, 0x1c
        /*003a*/ 	.short	(.L_93 - .L_92)


	//   ....[0]....
.L_92:
        /*003c*/ 	.word	0x000000a0


	//----- nvinfo : EIATTR_CBANK_PARAM_SIZE
	.align		4
.L_93:
        /*0040*/ 	.byte	0x03, 0x19
        /*0042*/ 	.short	0x0010


	//----- nvinfo : EIATTR_PARAM_CBANK
	.align		4
        /*0044*/ 	.byte	0x04, 0x0a
        /*0046*/ 	.short	(.L_95 - .L_94)
	.align		4
.L_94:
        /*0048*/ 	.word	index@(.nv.constant0._Z17decrypt_kernel_1aPim)
        /*004c*/ 	.short	0x0380
        /*004e*/ 	.short	0x0010


	//----- nvinfo : EIATTR_SW_WAR
	.align		4
.L_95:
        /*0050*/ 	.byte	0x04, 0x36
        /*0052*/ 	.short	(.L_97 - .L_96)
.L_96:
        /*0054*/ 	.word	0x00000008
.L_97:


//--------------------- .nv.callgraph             --------------------------
	.section	.nv.callgraph,"",@"SHT_CUDA_CALLGRAPH"
	.align	4
	.sectionentsize	8
	.align		4
        /*0000*/ 	.word	0x00000000
	.align		4
        /*0004*/ 	.word	0xffffffff
	.align		4
        /*0008*/ 	.word	0x00000000
	.align		4
        /*000c*/ 	.word	0xfffffffe
	.align		4
        /*0010*/ 	.word	0x00000000
	.align		4
        /*0014*/ 	.word	0xfffffffd
	.align		4
        /*0018*/ 	.word	0x00000000
	.align		4
        /*001c*/ 	.word	0xfffffffc


//--------------------- .text._Z28count_occurrences_shared_memPiiPj --------------------------
	.section	.text._Z28count_occurrences_shared_memPiiPj,"ax",@progbits
	.align	128
        .global         _Z28count_occurrences_shared_memPiiPj
        .type           _Z28count_occurrences_shared_memPiiPj,@function
        .size           _Z28count_occurrences_shared_memPiiPj,(.L_x_26 - _Z28count_occurrences_shared_memPiiPj)
        .other          _Z28count_occurrences_shared_memPiiPj,@"STO_CUDA_ENTRY STV_DEFAULT"
_Z28count_occurrences_shared_memPiiPj:
.text._Z28count_occurrences_shared_memPiiPj:
[----:B------:R-:W-:Y:S01]  /*0000*/  LDC R1, c[0x0][0x37c] ;  /* 0x0000df00ff017b82 */ /* 0x000fe20000000800 */
[----:B------:R-:W0:Y:S07]  /*0010*/  S2R R0, SR_TID.X ;  /* 0x0000000000007919 */ /* 0x000e2e0000002100 */
[----:B------:R-:W0:Y:S01]  /*0020*/  S2UR UR4, SR_CTAID.X ;  /* 0x00000000000479c3 */ /* 0x000e220000002500 */
[----:B------:R-:W1:Y:S07]  /*0030*/  LDCU UR5, c[0x0][0x388] ;  /* 0x00007100ff0577ac */ /* 0x000e6e0008000800 */
[----:B------:R-:W0:Y:S02]  /*0040*/  LDC R5, c[0x0][0x360] ;  /* 0x0000d800ff057b82 */ /* 0x000e240000000800 */
[----:B0-----:R-:W-:-:S05]  /*0050*/  IMAD R5, R5, UR4, R0 ;  /* 0x0000000405057c24 */ /* 0x001fca000f8e0200 */
[----:B-1----:R-:W-:-:S13]  /*0060*/  ISETP.GE.AND P0, PT, R5, UR5, PT ;  /* 0x0000000505007c0c */ /* 0x002fda000bf06270 */
[----:B------:R-:W-:Y:S05]  /*0070*/  @P0 EXIT ;  /* 0x000000000000094d */ /* 0x000fea0003800000 */
[----:B------:R-:W0:Y:S01]  /*0080*/  LDC.64 R2, c[0x0][0x380] ;  /* 0x0000e000ff027b82 */ /* 0x000e220000000a00 */
[----:B------:R-:W1:Y:S01]  /*0090*/  LDCU.64 UR8, c[0x0][0x358] ;  /* 0x00006b00ff0877ac */ /* 0x000e620008000a00 */
[----:B0-----:R-:W-:-:S06]  /*00a0*/  IMAD.WIDE R2, R5, 0x4, R2 ;  /* 0x0000000405027825 */ /* 0x001fcc00078e0202 */
[----:B-1----:R-:W2:Y:S01]  /*00b0*/  LDG.E R2, desc[UR8][R2.64] ;  /* 0x0000000802027981 */ /* 0x002ea2000c1e1900 */
[----:B------:R-:W0:Y:S01]  /*00c0*/  S2UR UR5, SR_CgaCtaId ;  /* 0x00000000000579c3 */ /* 0x000e220000008800 */
[----:B------:R-:W-:Y:S01]  /*00d0*/  UMOV UR4, 0x400 ;  /* 0x0000040000047882 */ /* 0x000fe20000000000 */
[----:B------:R-:W-:Y:S01]  /*00e0*/  ISETP.NE.AND P0, PT, R0, RZ, PT ;  /* 0x000000ff0000720c */ /* 0x000fe20003f05270 */
[----:B0-----:R-:W-:-:S06]  /*00f0*/  ULEA UR4, UR5, UR4, 0x18 ;  /* 0x0000000405047291 */ /* 0x001fcc000f8ec0ff */
[----:B--2---:R-:W-:-:S05]  /*0100*/  LEA R0, R2, UR4, 0x2 ;  /* 0x0000000402007c11 */ /* 0x004fca000f8e10ff */
[----:B------:R0:W-:Y:S01]  /*0110*/  ATOMS.POPC.INC.32 RZ, [R0+URZ] ;  /* 0x0000000000ff7f8c */ /* 0x0001e2000d8000ff */
[----:B------:R-:W-:Y:S06]  /*0120*/  BAR.SYNC.DEFER_BLOCKING 0x0 ;  /* 0x0000000000007b1d */ /* 0x000fec0000010000 */
[----:B------:R-:W-:Y:S05]  /*0130*/  @P0 EXIT ;  /* 0x000000000000094d */ /* 0x000fea0003800000 */
[----:B------:R-:W1:Y:S01]  /*0140*/  LDS.128 R4, [UR4] ;  /* 0x00000004ff047984 */ /* 0x000e620008000c00 */
[----:B------:R-:W2:Y:S01]  /*0150*/  LDCU.64 UR6, c[0x0][0x390] ;  /* 0x00007200ff0677ac */ /* 0x000ea20008000a00 */
[----:B------:R-:W1:Y:S02]  /*0160*/  LDC.64 R28, c[0x0][0x390] ;  /* 0x0000e400ff1c7b82 */ /* 0x000e640000000a00 */
[----:B------:R-:W3:Y:S04]  /*0170*/  LDS.128 R8, [UR4+0x10] ;  /* 0x00001004ff087984 */ /* 0x000ee80008000c00 */
[----:B------:R-:W4:Y:S04]  /*0180*/  LDS.128 R24, [UR4+0x20] ;  /* 0x00002004ff187984 */ /* 0x000f280008000c00 */
[----:B------:R-:W5:Y:S04]  /*0190*/  LDS.128 R16, [UR4+0x30] ;  /* 0x00003004ff107984 */ /* 0x000f680008000c00 */
[----:B------:R-:W0:Y:S01]  /*01a0*/  LDS.128 R12, [UR4+0x40] ;  /* 0x00004004ff0c7984 */ /* 0x000e220008000c00 */
[----:B--2---:R-:W-:-:S03]  /*01b0*/  UIADD3 UR5, UP0, UPT, UR6, 0x4, URZ ;  /* 0x0000000406057890 */ /* 0x004fc6000ff1e0ff */
[----:B------:R-:W2:Y:S01]  /*01c0*/  LDS.128 R20, [UR4+0x50] ;  /* 0x00005004ff147984 */ /* 0x000ea20008000c00 */
[----:B------:R-:W-:Y:S02]  /*01d0*/  UIADD3.X UR6, UPT, UPT, URZ, UR7, URZ, UP0, !UPT ;  /* 0x00000007ff067290 */ /* 0x000fe400087fe4ff */
[----:B------:R-:W-:-:S04]  /*01e0*/  IMAD.U32 R2, RZ, RZ, UR5 ;  /* 0x00000005ff027e24 */ /* 0x000fc8000f8e00ff */
[----:B------:R-:W-:Y:S01]  /*01f0*/  MOV R3, UR6 ;  /* 0x0000000600037c02 */ /* 0x000fe20008000f00 */
[----:B-1----:R-:W-:Y:S04]  /*0200*/  REDG.E.ADD.STRONG.GPU desc[UR8][R28.64], R4 ;  /* 0x000000041c00798e */ /* 0x002fe8000c12e108 */
[----:B------:R-:W-:Y:S04]  /*0210*/  REDG.E.ADD.STRONG.GPU desc[UR8][R2.64], R5 ;  /* 0x000000050200798e */ /* 0x000fe8000c12e108 */
[----:B------:R-:W-:Y:S04]  /*0220*/  REDG.E.ADD.STRONG.GPU desc[UR8][R2.64+0x4], R6 ;  /* 0x000004060200798e */ /* 0x000fe8000c12e108 */
[----:B------:R-:W-:Y:S04]  /*0230*/  REDG.E.ADD.STRONG.GPU desc[UR8][R2.64+0x8], R7 ;  /* 0x000008070200798e */ /* 0x000fe8000c12e108 */
[----:B------:R-:W1:Y:S04]  /*0240*/  LDS.128 R4, [UR4+0x60] ;  /* 0x00006004ff047984 */ /* 0x000e680008000c00 */
[----:B---3--:R-:W-:Y:S04]  /*0250*/  REDG.E.ADD.STRONG.GPU desc[UR8][R2.64+0xc], R8 ;  /* 0x00000c080200798e */ /* 0x008fe8000c12e108 */
[----:B------:R-:W-:Y:S04]  /*0260*/  REDG.E.ADD.STRONG.GPU desc[UR8][R2.64+0x10], R9 ;  /* 0x000010090200798e */ /* 0x000fe8000c12e108 */
[----:B------:R-:W-:Y:S04]  /*0270*/  REDG.E.ADD.STRONG.GPU desc[UR8][R2.64+0x14], R10 ;  /* 0x0000140a0200798e */ /* 0x000fe8000c12e108 */
[----:B------:R-:W-:Y:S04]  /*0280*/  REDG.E.ADD.STRONG.GPU desc[UR8][R2.64+0x18], R11 ;  /* 0x0000180b0200798e */ /* 0x000fe8000c12e108 */
[----:B----4-:R-:W-:Y:S04]  /*0290*/  REDG.E.ADD.STRONG.GPU desc[UR8][R2.64+0x1c], R24 ;  /* 0x00001c180200798e */ /* 0x010fe8000c12e108 */
[----:B------:R-:W3:Y:S04]  /*02a0*/  LDS.128 R8, [UR4+0x70] ;  /* 0x00007004ff087984 */ /* 0x000ee80008000c00 */
[----:B------:R-:W-:Y:S04]  /*02b0*/  REDG.E.ADD.STRONG.GPU desc[UR8][R2.64+0x20], R25 ;  /* 0x000020190200798e */ /* 0x000fe8000c12e108 */
[----:B------:R-:W-:Y:S04]  /*02c0*/  REDG.E.ADD.STRONG.GPU desc[UR8][R2.64+0x24], R26 ;  /* 0x0000241a0200798e */ /* 0x000fe8000c12e108 */
[----:B------:R-:W-:Y:S04]  /*02d0*/  REDG.E.ADD.STRONG.GPU desc[UR8][R2.64+0x28], R27 ;  /* 0x0000281b0200798e */ /* 0x000fe8000c12e108 */
[----:B-----5:R-:W-:Y:S04]  /*02e0*/  REDG.E.ADD.STRONG.GPU desc[UR8][R2.64+0x2c], R16 ;  /* 0x00002c100200798e */ /* 0x020fe8000c12e108 */
[----:B------:R-:W4:Y:S04]  /*02f0*/  LDS.128 R24, [UR4+0x80] ;  /* 0x00008004ff187984 */ /* 0x000f280008000c00 */
[----:B------:R-:W-:Y:S04]  /*0300*/  REDG.E.ADD.STRONG.GPU desc[UR8][R2.64+0x30], R17 ;  /* 0x000030110200798e */ /* 0x000fe8000c12e108 */
[----:B------:R-:W-:Y:S04]  /*0310*/  REDG.E.ADD.STRONG.GPU desc[UR8][R2.64+0x34], R18 ;  /* 0x000034120200798e */ /* 0x000fe8000c12e108 */
[----:B------:R-:W-:Y:S04]  /*0320*/  REDG.E.ADD.STRONG.GPU desc[UR8][R2.64+0x38], R19 ;  /* 0x000038130200798e */ /* 0x000fe8000c12e108 */
[----:B------:R-:W5:Y:S04]  /*0330*/  LDS.128 R16, [UR4+0x90] ;  /* 0x00009004ff107984 */ /* 0x000f680008000c00 */
[----:B0-----:R-:W-:Y:S04]  /*0340*/  REDG.E.ADD.STRONG.GPU desc[UR8][R2.64+0x3c], R12 ;  /* 0x00003c0c0200798e */ /* 0x001fe8000c12e108 */
[----:B------:R-:W-:Y:S04]  /*0350*/  REDG.E.ADD.STRONG.GPU desc[UR8][R2.64+0x40], R13 ;  /* 0x0000400d0200798e */ /* 0x000fe8000c12e108 */
[----:B------:R-:W-:Y:S04]  /*0360*/  REDG.E.ADD.STRONG.GPU desc[UR8][R2.64+0x44], R14 ;  /* 0x0000440e0200798e */ /* 0x000fe8000c12e108 */
[----:B------:R-:W-:Y:S04]  /*0370*/  REDG.E.ADD.STRONG.GPU desc[UR8][R2.64+0x48], R15 ;  /* 0x0000480f0200798e */ /* 0x000fe8000c12e108 */
[----:B--2---:R-:W-:Y:S04]  /*0380*/  REDG.E.ADD.STRONG.GPU desc[UR8][R2.64+0x4c], R20 ;  /* 0x00004c140200798e */ /* 0x004fe8000c12e108 */
[----:B------:R-:W0:Y:S04]  /*0390*/  LDS.128 R12, [UR4+0xa0] ;  /* 0x0000a004ff0c7984 */ /* 0x000e280008000c00 */
[----:B------:R-:W-:Y:S04]  /*03a0*/  REDG.E.ADD.STRONG.GPU desc[UR8][R2.64+0x50], R21 ;  /* 0x000050150200798e */ /* 0x000fe8000c12e108 */
[----:B------:R-:W-:Y:S04]  /*03b0*/  REDG.E.ADD.STRONG.GPU desc[UR8][R2.64+0x54], R22 ;  /* 0x000054160200798e */ /* 0x000fe8000c12e108 */
[----:B------:R-:W-:Y:S04]  /*03c0*/  REDG.E.ADD.STRONG.GPU desc[UR8][R2.64+0x58], R23 ;  /* 0x000058170200798e */ /* 0x000fe8000c12e108 */
[----:B-1----:R-:W-:Y:S04]  /*03d0*/  REDG.E.ADD.STRONG.GPU desc[UR8][R2.64+0x5c], R4 ;  /* 0x00005c040200798e */ /* 0x002fe8000c12e108 */
[----:B------:R-:W1:Y:S04]  /*03e0*/  LDS.128 R20, [UR4+0xb0] ;  /* 0x0000b004ff147984 */ /* 0x000e680008000c00 */
[----:B------:R-:W-:Y:S04]  /*03f0*/  REDG.E.ADD.STRONG.GPU desc[UR8][R2.64+0x60], R5 ;  /* 0x000060050200798e */ /* 0x000fe8000c12e108 */
[----:B------:R-:W-:Y:S04]  /*0400*/  REDG.E.ADD.STRONG.GPU desc[UR8][R2.64+0x64], R6 ;  /* 0x000064060200798e */ /* 0x000fe8000c12e108 */
[----:B------:R-:W-:Y:S04]  /*0410*/  REDG.E.ADD.STRONG.GPU desc[UR8][R2.64+0x68], R7 ;  /* 0x000068070200798e */ /* 0x000fe8000c12e108 */
[----:B------:R-:W2:Y:S04]  /*0420*/  LDS.128 R4, [UR4+0xc0] ;  /* 0x0000c004ff047984 */ /* 0x000ea80008000c00 */
        /* <DEDUP_REMOVED lines=19> */
[----:B-1----:R-:W-:Y:S04]  /*0560*/  REDG.E.ADD.STRONG.GPU desc[UR8][R2.64+0xac], R20 ;  /* 0x0000ac140200798e */ /* 0x002fe8000c12e108 */
[----:B------:R-:W0:Y:S04]  /*0570*/  LDS.128 R12, [UR4+0x100] ;  /* 0x00010004ff0c7984 */ /* 0x000e280008000c00 */
[----:B------:R-:W-:Y:S04]  /*0580*/  REDG.E.ADD.STRONG.GPU desc[UR8][R2.64+0xb0], R21 ;  /* 0x0000b0150200798e */ /* 0x000fe8000c12e108 */
[----:B------:R-:W-:Y:S04]  /*0590*/  REDG.E.ADD.STRONG.GPU desc[UR8][R2.64+0xb4], R22 ;  /* 0x0000b4160200798e */ /* 0x000fe8000c12e108 */
[----:B------:R-:W-:Y:S04]  /*05a0*/  REDG.E.ADD.STRONG.GPU desc[UR8][R2.64+0xb8], R23 ;  /* 0x0000b8170200798e */ /* 0x000fe8000c12e108 */
[----:B--2---:R-:W-:Y:S04]  /*05b0*/  REDG.E.ADD.STRONG.GPU desc[UR8][R2.64+0xbc], R4 ;  /* 0x0000bc040200798e */ /* 0x004fe8000c12e108 */
        /* <DEDUP_REMOVED lines=213> */
[----:B------:R-:W1:Y:S04]  /*1310*/  LDS.128 R4, [UR4+0x3b0] ;  /* 0x0003b004ff047984 */ /* 0x000e680008000c00 */
[----:B---3--:R-:W-:Y:S04]  /*1320*/  REDG.E.ADD.STRONG.GPU desc[UR8][R2.64+0x36c], R8 ;  /* 0x00036c080200798e */ /* 0x008fe8000c12e108 */
[----:B------:R-:W2:Y:S04]  /*1330*/  LDS.128 R20, [UR4+0x3c0] ;  /* 0x0003c004ff147984 */ /* 0x000ea80008000c00 */
        /* <DEDUP_REMOVED lines=23> */
[----:B------:R-:W-:Y:S04]  /*14b0*/  REDG.E.ADD.STRONG.GPU desc[UR8][R2.64+0x3c0], R21 ;  /* 0x0003c0150200798e */ /* 0x000fe8000c12e108 */
[----:B------:R-:W-:Y:S04]  /*14c0*/  REDG.E.ADD.STRONG.GPU desc[UR8][R2.64+0x3c4], R22 ;  /* 0x0003c4160200798e */ /* 0x000fe8000c12e108 */
[----:B------:R-:W-:Y:S04]  /*14d0*/  REDG.E.ADD.STRONG.GPU desc[UR8][R2.64+0x3c8], R23 ;  /* 0x0003c8170200798e */ /* 0x000fe8000c12e108 */
[----:B---3--:R-:W-:Y:S04]  /*14e0*/  REDG.E.ADD.STRONG.GPU desc[UR8][R2.64+0x3cc], R8 ;  /* 0x0003cc080200798e */ /* 0x008fe8000c12e108 */
[----:B------:R-:W-:Y:S04]  /*14f0*/  REDG.E.ADD.STRONG.GPU desc[UR8][R2.64+0x3d0], R9 ;  /* 0x0003d0090200798e */ /* 0x000fe8000c12e108 */
[----:B------:R-:W-:Y:S04]  /*1500*/  REDG.E.ADD.STRONG.GPU desc[UR8][R2.64+0x3d4], R10 ;  /* 0x0003d40a0200798e */ /* 0x000fe8000c12e108 */
[----:B------:R-:W-:Y:S04]  /*1510*/  REDG.E.ADD.STRONG.GPU desc[UR8][R2.64+0x3d8], R11 ;  /* 0x0003d80b0200798e */ /* 0x000fe8000c12e108 */
[----:B----4-:R-:W-:Y:S04]  /*1520*/  REDG.E.ADD.STRONG.GPU desc[UR8][R2.64+0x3dc], R24 ;  /* 0x0003dc180200798e */ /* 0x010fe8000c12e108 */
[----:B------:R-:W-:Y:S04]  /*1530*/  REDG.E.ADD.STRONG.GPU desc[UR8][R2.64+0x3e0], R25 ;  /* 0x0003e0190200798e */ /* 0x000fe8000c12e108 */
[----:B------:R-:W-:Y:S04]  /*1540*/  REDG.E.ADD.STRONG.GPU desc[UR8][R2.64+0x3e4], R26 ;  /* 0x0003e41a0200798e */ /* 0x000fe8000c12e108 */
[----:B------:R-:W-:Y:S04]  /*1550*/  REDG.E.ADD.STRONG.GPU desc[UR8][R2.64+0x3e8], R27 ;  /* 0x0003e81b0200798e */ /* 0x000fe8000c12e108 */
[----:B-----5:R-:W-:Y:S04]  /*1560*/  REDG.E.ADD.STRONG.GPU desc[UR8][R2.64+0x3ec], R16 ;  /* 0x0003ec100200798e */ /* 0x020fe8000c12e108 */
[----:B------:R-:W-:Y:S04]  /*1570*/  REDG.E.ADD.STRONG.GPU desc[UR8][R2.64+0x3f0], R17 ;  /* 0x0003f0110200798e */ /* 0x000fe8000c12e108 */
[----:B------:R-:W-:Y:S04]  /*1580*/  REDG.E.ADD.STRONG.GPU desc[UR8][R2.64+0x3f4], R18 ;  /* 0x0003f4120200798e */ /* 0x000fe8000c12e108 */
[----:B------:R-:W-:Y:S01]  /*1590*/  REDG.E.ADD.STRONG.GPU desc[UR8][R2.64+0x3f8], R19 ;  /* 0x0003f8130200798e */ /* 0x000fe2000c12e108 */
[----:B------:R-:W-:Y:S05]  /*15a0*/  EXIT ;  /* 0x000000000000794d */ /* 0x000fea0003800000 */
.L_x_0:
[----:B------:R-:W-:-:S00]  /*15b0*/  BRA `(.L_x_0) ;  /* 0xfffffffc00fc7947 */ /* 0x000fc0000383ffff */
[----:B------:R-:W-:-:S00]  /*15c0*/  NOP ;  /* 0x0000000000007918 */ /* 0x000fc00000000000 */
        /* <DEDUP_REMOVED lines=11> */
.L_x_26:


//--------------------- .text._Z17count_occurrencesPiiPj --------------------------
	.section	.text._Z17count_occurrencesPiiPj,"ax",@progbits
	.align	128
        .global         _Z17count_occurrencesPiiPj
        .type           _Z17count_occurrencesPiiPj,@function
        .size           _Z17count_occurrencesPiiPj,(.L_x_27 - _Z17count_occurrencesPiiPj)
        .other          _Z17count_occurrencesPiiPj,@"STO_CUDA_ENTRY STV_DEFAULT"
_Z17count_occurrencesPiiPj:
.text._Z17count_occurrencesPiiPj:
        /* <DEDUP_REMOVED lines=11> */
[----:B------:R-:W0:Y:S01]  /*00b0*/  LDC.64 R4, c[0x0][0x390] ;  /* 0x0000e400ff047b82 */ /* 0x000e220000000a00 */
[----:B-1----:R-:W0:Y:S01]  /*00c0*/  LDG.E R3, desc[UR4][R2.64] ;  /* 0x0000000402037981 */ /* 0x002e22000c1e1900 */
[----:B------:R-:W-:Y:S02]  /*00d0*/  HFMA2 R7, -RZ, RZ, 0, 5.9604644775390625e-08 ;  /* 0x00000001ff077431 */ /* 0x000fe400000001ff */
[----:B0-----:R-:W-:-:S05]  /*00e0*/  IMAD.WIDE R4, R3, 0x4, R4 ;  /* 0x0000000403047825 */ /* 0x001fca00078e0204 */
[----:B------:R-:W-:Y:S01]  /*00f0*/  REDG.E.ADD.STRONG.GPU desc[UR4][R4.64], R7 ;  /* 0x000000070400798e */ /* 0x000fe2000c12e104 */
[----:B------:R-:W-:Y:S05]  /*0100*/  EXIT ;  /* 0x000000000000794d */ /* 0x000fea0003800000 */
.L_x_1:
        /* <DEDUP_REMOVED lines=15> */
.L_x_27:


//--------------------- .text._Z17decrypt_kernel_1cPim --------------------------
	.section	.text._Z17decrypt_kernel_1cPim,"ax",@progbits
	.align	128
        .global         _Z17decrypt_kernel_1cPim
        .type           _Z17decrypt_kernel_1cPim,@function
        .size           _Z17decrypt_kernel_1cPim,(.L_x_25 - _Z17decrypt_kernel_1cPim)
        .other          _Z17decrypt_kernel_1cPim,@"STO_CUDA_ENTRY STV_DEFAULT"
_Z17decrypt_kernel_1cPim:
.text._Z17decrypt_kernel_1cPim:
[----:B------:R-:W-:Y:S01]  /*0000*/  LDC R1, c[0x0][0x37c] ;  /* 0x0000df00ff017b82 */ /* 0x000fe20000000800 */
[----:B------:R-:W0:Y:S01]  /*0010*/  LDCU UR4, c[0x0][0x370] ;  /* 0x00006e00ff0477ac */ /* 0x000e220008000800 */
[----:B------:R-:W1:Y:S01]  /*0020*/  LDCU.64 UR6, c[0x0][0x388] ;  /* 0x00007100ff0677ac */ /* 0x000e620008000a00 */
[----:B0-----:R-:W-:-:S04]  /*0030*/  I2FP.F32.U32 R3, UR4 ;  /* 0x0000000400037c45 */ /* 0x001fc80008201000 */
[----:B------:R-:W0:Y:S08]  /*0040*/  MUFU.RCP R2, R3 ;  /* 0x0000000300027308 */ /* 0x000e300000001000 */
[----:B-1----:R-:W1:Y:S01]  /*0050*/  I2F.U64 R0, UR6 ;  /* 0x0000000600007d12 */ /* 0x002e620008301000 */
[----:B0-----:R-:W-:-:S04]  /*0060*/  FFMA R5, -R3, R2, 1 ;  /* 0x3f80000003057423 */ /* 0x001fc80000000102 */
[----:B------:R-:W-:-:S03]  /*0070*/  FFMA R5, R2, R5, R2 ;  /* 0x0000000502057223 */ /* 0x000fc60000000002 */
[----:B-1----:R-:W0:Y:S01]  /*0080*/  FCHK P0, R0, R3 ;  /* 0x0000000300007302 */ /* 0x002e220000000000 */
[----:B------:R-:W-:-:S04]  /*0090*/  FFMA R2, R0, R5, RZ ;  /* 0x0000000500027223 */ /* 0x000fc800000000ff */
[----:B------:R-:W-:-:S04]  /*00a0*/  FFMA R4, -R3, R2, R0 ;  /* 0x0000000203047223 */ /* 0x000fc80000000100 */
[----:B------:R-:W-:Y:S01]  /*00b0*/  FFMA R6, R5, R4, R2 ;  /* 0x0000000405067223 */ /* 0x000fe20000000002 */
[----:B0-----:R-:W-:Y:S06]  /*00c0*/  @!P0 BRA `(.L_x_2) ;  /* 0x00000000000c8947 */ /* 0x001fec0003800000 */
[----:B------:R-:W-:-:S07]  /*00d0*/  MOV R6, 0xf0 ;  /* 0x000000f000067802 */ /* 0x000fce0000000f00 */
[----:B------:R-:W-:Y:S05]  /*00e0*/  CALL.REL.NOINC `($__internal_0_$__cuda_sm3x_div_rn_noftz_f32_slowpath) ;  /* 0x0000001000387944 */ /* 0x000fea0003c00000 */
[----:B------:R-:W-:-:S07]  /*00f0*/  IMAD.MOV.U32 R6, RZ, RZ, R0 ;  /* 0x000000ffff067224 */ /* 0x000fce00078e0000 */
.L_x_2:
[----:B------:R-:W0:Y:S01]  /*0100*/  LDCU UR4, c[0x0][0x360] ;  /* 0x00006c00ff0477ac */ /* 0x000e220008000800 */
[----:B------:R-:W1:Y:S08]  /*0110*/  F2I.U64.CEIL R6, R6 ;  /* 0x0000000600067311 */ /* 0x000e700000209800 */
[----:B-1----:R-:W1:Y:S01]  /*0120*/  I2F.U64 R0, R6 ;  /* 0x0000000600007312 */ /* 0x002e620000301000 */
[----:B0-----:R-:W-:Y:S01]  /*0130*/  I2FP.F32.U32 R3, UR4 ;  /* 0x0000000400037c45 */ /* 0x001fe20008201000 */
[----:B------:R-:W0:Y:S06]  /*0140*/  S2UR UR4, SR_CTAID.X ;  /* 0x00000000000479c3 */ /* 0x000e2c0000002500 */
[----:B------:R-:W2:Y:S08]  /*0150*/  MUFU.RCP R2, R3 ;  /* 0x0000000300027308 */ /* 0x000eb00000001000 */
[----:B-1----:R-:W1:Y:S01]  /*0160*/  FCHK P0, R0, R3 ;  /* 0x0000000300007302 */ /* 0x002e620000000000 */
[----:B--2---:R-:W-:Y:S01]  /*0170*/  FFMA R5, -R3, R2, 1 ;  /* 0x3f80000003057423 */ /* 0x004fe20000000102 */
[----:B0-----:R-:W-:-:S03]  /*0180*/  IMAD R11, R7, UR4, RZ ;  /* 0x00000004070b7c24 */ /* 0x001fc6000f8e02ff */
[----:B------:R-:W-:Y:S01]  /*0190*/  FFMA R9, R2, R5, R2 ;  /* 0x0000000502097223 */ /* 0x000fe20000000002 */
[----:B------:R-:W-:-:S04]  /*01a0*/  IMAD.WIDE.U32 R4, R6, UR4, RZ ;  /* 0x0000000406047c25 */ /* 0x000fc8000f8e00ff */
[----:B------:R-:W-:Y:S01]  /*01b0*/  FFMA R8, R0, R9, RZ ;  /* 0x0000000900087223 */ /* 0x000fe200000000ff */
[----:B------:R-:W-:-:S03]  /*01c0*/  IMAD.IADD R2, R5, 0x1, R11 ;  /* 0x0000000105027824 */ /* 0x000fc600078e020b */
[----:B------:R-:W-:-:S04]  /*01d0*/  FFMA R10, -R3, R8, R0 ;  /* 0x00000008030a7223 */ /* 0x000fc80000000100 */
[----:B------:R-:W-:Y:S01]  /*01e0*/  FFMA R10, R9, R10, R8 ;  /* 0x0000000a090a7223 */ /* 0x000fe20000000008 */
[----:B-1----:R-:W-:Y:S06]  /*01f0*/  @!P0 BRA `(.L_x_3) ;  /* 0x00000000000c8947 */ /* 0x002fec0003800000 */
[----:B------:R-:W-:-:S07]  /*0200*/  MOV R6, 0x220 ;  /* 0x0000022000067802 */ /* 0x000fce0000000f00 */
[----:B------:R-:W-:Y:S05]  /*0210*/  CALL.REL.NOINC `($__internal_0_$__cuda_sm3x_div_rn_noftz_f32_slowpath) ;  /* 0x0000000c00ec7944 */ /* 0x000fea0003c00000 */
[----:B------:R-:W-:-:S07]  /*0220*/  IMAD.MOV.U32 R10, RZ, RZ, R0 ;  /* 0x000000ffff0a7224 */ /* 0x000fce00078e0000 */
.L_x_3:
[----:B------:R-:W0:Y:S01]  /*0230*/  S2R R9, SR_TID.X ;  /* 0x0000000000097919 */ /* 0x000e220000002100 */
[----:B------:R-:W0:Y:S01]  /*0240*/  F2I.U64.CEIL R6, R10 ;  /* 0x0000000a00067311 */ /* 0x000e220000209800 */
[----:B------:R-:W1:Y:S01]  /*0250*/  LDCU.64 UR4, c[0x0][0x388] ;  /* 0x00007100ff0477ac */ /* 0x000e620008000a00 */
[-C--:B0-----:R-:W-:Y:S02]  /*0260*/  IMAD R3, R7, R9.reuse, RZ ;  /* 0x0000000907037224 */ /* 0x081fe400078e02ff */
[----:B------:R-:W-:-:S04]  /*0270*/  IMAD.WIDE.U32 R8, R6, R9, RZ ;  /* 0x0000000906087225 */ /* 0x000fc800078e00ff */
[----:B------:R-:W-:Y:S01]  /*0280*/  IMAD.IADD R13, R9, 0x1, R3 ;  /* 0x00000001090d7824 */ /* 0x000fe200078e0203 */
[----:B------:R-:W-:-:S05]  /*0290*/  IADD3 R3, P0, PT, R4, R8, RZ ;  /* 0x0000000804037210 */ /* 0x000fca0007f1e0ff */
[----:B------:R-:W-:Y:S01]  /*02a0*/  IMAD.X R11, R13, 0x1, R2, P0 ;  /* 0x000000010d0b7824 */ /* 0x000fe200000e0602 */
[----:B------:R-:W-:-:S05]  /*02b0*/  IADD3 R0, P0, PT, R6, R3, RZ ;  /* 0x0000000306007210 */ /* 0x000fca0007f1e0ff */
[----:B------:R-:W-:Y:S01]  /*02c0*/  IMAD.X R6, R7, 0x1, R11, P0 ;  /* 0x0000000107067824 */ /* 0x000fe200000e060b */
[----:B-1----:R-:W-:-:S04]  /*02d0*/  ISETP.LT.U32.AND P0, PT, R0, UR4, PT ;  /* 0x0000000400007c0c */ /* 0x002fc8000bf01070 */
[----:B------:R-:W-:-:S04]  /*02e0*/  ISETP.LT.U32.AND.EX P0, PT, R6, UR5, PT, P0 ;  /* 0x0000000506007c0c */ /* 0x000fc8000bf01100 */
[----:B------:R-:W-:Y:S02]  /*02f0*/  SEL R0, R0, UR4, P0 ;  /* 0x0000000400007c07 */ /* 0x000fe40008000000 */
[----:B------:R-:W-:Y:S02]  /*0300*/  SEL R6, R6, UR5, P0 ;  /* 0x0000000506067c07 */ /* 0x000fe40008000000 */
[----:B------:R-:W-:-:S04]  /*0310*/  ISETP.GT.U32.AND P0, PT, R0, R3, PT ;  /* 0x000000030000720c */ /* 0x000fc80003f04070 */
[----:B------:R-:W-:-:S13]  /*0320*/  ISETP.GT.U32.AND.EX P0, PT, R6, R11, PT, P0 ;  /* 0x0000000b0600720c */ /* 0x000fda0003f04100 */
[----:B------:R-:W-:Y:S05]  /*0330*/  @!P0 EXIT ;  /* 0x000000000000894d */ /* 0x000fea0003800000 */
[----:B------:R-:W-:Y:S01]  /*0340*/  IMAD.MOV.U32 R5, RZ, RZ, R3 ;  /* 0x000000ffff057224 */ /* 0x000fe200078e0003 */
[----:B------:R-:W0:Y:S01]  /*0350*/  LDCU.64 UR4, c[0x0][0x358] ;  /* 0x00006b00ff0477ac */ /* 0x000e220008000a00 */
[----:B------:R-:W-:Y:S01]  /*0360*/  IMAD.MOV.U32 R7, RZ, RZ, R11 ;  /* 0x000000ffff077224 */ /* 0x000fe200078e000b */
[----:B------:R-:W-:Y:S02]  /*0370*/  BSSY.RECONVERGENT B0, `(.L_x_4) ;  /* 0x0000025000007945 */ /* 0x000fe40003800200 */
[----:B------:R-:W-:-:S04]  /*0380*/  IADD3 R3, P1, PT, R5, 0x1, RZ ;  /* 0x0000000105037810 */ /* 0x000fc80007f3e0ff */
[----:B------:R-:W-:Y:S01]  /*0390*/  ISETP.GT.U32.AND P0, PT, R0, R3, PT ;  /* 0x000000030000720c */ /* 0x000fe20003f04070 */
[----:B------:R-:W-:-:S05]  /*03a0*/  IMAD.X R9, RZ, RZ, R7, P1 ;  /* 0x000000ffff097224 */ /* 0x000fca00008e0607 */
[----:B------:R-:W-:-:S04]  /*03b0*/  ISETP.GT.U32.AND.EX P0, PT, R6, R9, PT, P0 ;  /* 0x000000090600720c */ /* 0x000fc80003f04100 */
[----:B------:R-:W-:Y:S02]  /*03c0*/  SEL R11, R0, R3, P0 ;  /* 0x00000003000b7207 */ /* 0x000fe40000000000 */
[----:B------:R-:W-:Y:S02]  /*03d0*/  SEL R9, R6, R9, P0 ;  /* 0x0000000906097207 */ /* 0x000fe40000000000 */
[----:B------:R-:W-:Y:S01]  /*03e0*/  IADD3 R4, P0, P1, R4, R8, -R11 ;  /* 0x0000000804047210 */ /* 0x000fe2000791e80b */
[----:B------:R-:W-:-:S03]  /*03f0*/  IMAD.IADD R3, R11, 0x1, -R5 ;  /* 0x000000010b037824 */ /* 0x000fc600078e0a05 */
[----:B------:R-:W-:Y:S02]  /*0400*/  IADD3.X R2, PT, PT, R2, R13, ~R9, P0, P1 ;  /* 0x0000000d02027210 */ /* 0x000fe400007e2c09 */
[----:B------:R-:W-:Y:S02]  /*0410*/  LOP3.LUT R10, R3, 0x3, RZ, 0xc0, !PT ;  /* 0x00000003030a7812 */ /* 0x000fe400078ec0ff */
[----:B------:R-:W-:Y:S02]  /*0420*/  ISETP.GT.U32.AND P0, PT, R4, -0x4, PT ;  /* 0xfffffffc0400780c */ /* 0x000fe40003f04070 */
[----:B------:R-:W-:Y:S02]  /*0430*/  ISETP.NE.U32.AND P1, PT, R10, RZ, PT ;  /* 0x000000ff0a00720c */ /* 0x000fe40003f25070 */
[----:B------:R-:W-:Y:S02]  /*0440*/  ISETP.GT.U32.AND.EX P0, PT, R2, -0x1, PT, P0 ;  /* 0xffffffff0200780c */ /* 0x000fe40003f04100 */
[----:B------:R-:W-:-:S13]  /*0450*/  ISETP.NE.AND.EX P1, PT, RZ, RZ, PT, P1 ;  /* 0x000000ffff00720c */ /* 0x000fda0003f25310 */
[----:B0-----:R-:W-:Y:S05]  /*0460*/  @!P1 BRA `(.L_x_5) ;  /* 0x0000000000549947 */ /* 0x001fea0003800000 */
[----:B------:R-:W0:Y:S01]  /*0470*/  LDCU.64 UR6, c[0x0][0x380] ;  /* 0x00007000ff0677ac */ /* 0x000e220008000a00 */
[----:B------:R-:W-:Y:S02]  /*0480*/  IADD3 R8, P2, PT, RZ, -R10, RZ ;  /* 0x8000000aff087210 */ /* 0x000fe40007f5e0ff */
[----:B0-----:R-:W-:-:S04]  /*0490*/  LEA R4, P1, R5, UR6, 0x2 ;  /* 0x0000000605047c11 */ /* 0x001fc8000f8210ff */
[----:B------:R-:W-:Y:S02]  /*04a0*/  LEA.HI.X R11, R5, UR7, R7, 0x2, P1 ;  /* 0x00000007050b7c11 */ /* 0x000fe400088f1407 */
[----:B------:R-:W-:Y:S01]  /*04b0*/  IADD3 R5, P1, PT, R10, R5, RZ ;  /* 0x000000050a057210 */ /* 0x000fe20007f3e0ff */
[----:B------:R-:W-:-:S04]  /*04c0*/  IMAD.X R10, RZ, RZ, -0x1, P2 ;  /* 0xffffffffff0a7424 */ /* 0x000fc800010e06ff */
[----:B------:R-:W-:-:S08]  /*04d0*/  IMAD.X R7, RZ, RZ, R7, P1 ;  /* 0x000000ffff077224 */ /* 0x000fd000008e0607 */
.L_x_6:
[----:B0-----:R-:W-:Y:S02]  /*04e0*/  IMAD.MOV.U32 R2, RZ, RZ, R4 ;  /* 0x000000ffff027224 */ /* 0x001fe400078e0004 */
[----:B------:R-:W-:-:S05]  /*04f0*/  IMAD.MOV.U32 R3, RZ, RZ, R11 ;  /* 0x000000ffff037224 */ /* 0x000fca00078e000b */
[----:B------:R-:W2:Y:S01]  /*0500*/  LDG.E R4, desc[UR4][R2.64] ;  /* 0x0000000402047981 */ /* 0x000ea2000c1e1900 */
[----:B------:R-:W-:Y:S01]  /*0510*/  IMAD.MOV.U32 R9, RZ, RZ, 0xef ;  /* 0x000000efff097424 */ /* 0x000fe200078e00ff */
[----:B------:R-:W-:-:S05]  /*0520*/  IADD3 R8, P1, PT, R8, 0x1, RZ ;  /* 0x0000000108087810 */ /* 0x000fca0007f3e0ff */
[----:B------:R-:W-:Y:S01]  /*0530*/  IMAD.X R10, RZ, RZ, R10, P1 ;  /* 0x000000ffff0a7224 */ /* 0x000fe200008e060a */
[----:B------:R-:W-:-:S04]  /*0540*/  ISETP.NE.U32.AND P1, PT, R8, RZ, PT ;  /* 0x000000ff0800720c */ /* 0x000fc80003f25070 */
[----:B------:R-:W-:Y:S01]  /*0550*/  ISETP.NE.AND.EX P1, PT, R10, RZ, PT, P1 ;  /* 0x000000ff0a00720c */ /* 0x000fe20003f25310 */
[----:B--2---:R-:W-:-:S05]  /*0560*/  IMAD R4, R4, R9, 0xcb ;  /* 0x000000cb04047424 */ /* 0x004fca00078e0209 */
[----:B------:R-:W-:Y:S02]  /*0570*/  LOP3.LUT R9, R4, 0xff, RZ, 0xc0, !PT ;  /* 0x000000ff04097812 */ /* 0x000fe400078ec0ff */
[----:B------:R-:W-:-:S03]  /*0580*/  IADD3 R4, P2, PT, R2, 0x4, RZ ;  /* 0x0000000402047810 */ /* 0x000fc60007f5e0ff */
[----:B------:R0:W-:Y:S02]  /*0590*/  STG.E desc[UR4][R2.64], R9 ;  /* 0x0000000902007986 */ /* 0x0001e4000c101904 */
[----:B------:R-:W-:Y:S01]  /*05a0*/  IMAD.X R11, RZ, RZ, R3, P2 ;  /* 0x000000ffff0b7224 */ /* 0x000fe200010e0603 */
[----:B------:R-:W-:Y:S07]  /*05b0*/  @P1 BRA `(.L_x_6) ;  /* 0xfffffffc00c81947 */ /* 0x000fee000383ffff */
.L_x_5:
[----:B------:R-:W-:Y:S05]  /*05c0*/  BSYNC.RECONVERGENT B0 ;  /* 0x0000000000007941 */ /* 0x000fea0003800200 */
.L_x_4:
[----:B------:R-:W-:Y:S05]  /*05d0*/  @P0 EXIT ;  /* 0x000000000000094d */ /* 0x000fea0003800000 */
[----:B------:R-:W0:Y:S01]  /*05e0*/  LDCU.64 UR6, c[0x0][0x380] ;  /* 0x00007000ff0677ac */ /* 0x000e220008000a00 */
[----:B------:R-:W-:Y:S01]  /*05f0*/  ISETP.GE.U32.AND P1, PT, R5, R0, PT ;  /* 0x000000000500720c */ /* 0x000fe20003f26070 */
[----:B------:R-:W-:Y:S03]  /*0600*/  BSSY.RECONVERGENT B0, `(.L_x_7) ;  /* 0x0000020000007945 */ /* 0x000fe60003800200 */
[----:B------:R-:W-:Y:S02]  /*0610*/  ISETP.GE.U32.AND.EX P1, PT, R7, R6, PT, P1 ;  /* 0x000000060700720c */ /* 0x000fe40003f26110 */
[----:B0-----:R-:W-:-:S04]  /*0620*/  LEA R2, P0, R5, UR6, 0x2 ;  /* 0x0000000605027c11 */ /* 0x001fc8000f8010ff */
[----:B------:R-:W-:Y:S02]  /*0630*/  LEA.HI.X R3, R5, UR7, R7, 0x2, P0 ;  /* 0x0000000705037c11 */ /* 0x000fe400080f1407 */
[----:B------:R-:W-:-:S05]  /*0640*/  IADD3 R2, P0, PT, R2, 0x8, RZ ;  /* 0x0000000802027810 */ /* 0x000fca0007f1e0ff */
[----:B------:R-:W-:Y:S01]  /*0650*/  IMAD.X R3, RZ, RZ, R3, P0 ;  /* 0x000000ffff037224 */ /* 0x000fe200000e0603 */
[----:B------:R-:W-:Y:S01]  /*0660*/  PLOP3.LUT P0, PT, PT, PT, PT, 0x80, 0x8 ;  /* 0x000000000008781c */ /* 0x000fe20003f0f070 */
[----:B------:R-:W-:-:S12]  /*0670*/  @!P1 BRA `(.L_x_8) ;  /* 0x0000000000609947 */ /* 0x000fd80003800000 */
[----:B------:R-:W2:Y:S04]  /*0680*/  LDG.E R4, desc[UR4][R2.64+-0x8] ;  /* 0xfffff80402047981 */ /* 0x000ea8000c1e1900 */
[----:B------:R-:W3:Y:S04]  /*0690*/  LDG.E R8, desc[UR4][R2.64+-0x4] ;  /* 0xfffffc0402087981 */ /* 0x000ee8000c1e1900 */
[----:B------:R-:W4:Y:S04]  /*06a0*/  LDG.E R9, desc[UR4][R2.64] ;  /* 0x0000000402097981 */ /* 0x000f28000c1e1900 */
[----:B------:R-:W5:Y:S01]  /*06b0*/  LDG.E R11, desc[UR4][R2.64+0x4] ;  /* 0x00000404020b7981 */ /* 0x000f62000c1e1900 */
[----:B------:R-:W-:Y:S01]  /*06c0*/  IMAD.MOV.U32 R12, RZ, RZ, 0xef ;  /* 0x000000efff0c7424 */ /* 0x000fe200078e00ff */
[----:B------:R-:W-:-:S02]  /*06d0*/  IADD3 R5, P1, PT, R5, 0x4, RZ ;  /* 0x0000000405057810 */ /* 0x000fc40007f3e0ff */
[----:B------:R-:W-:-:S03]  /*06e0*/  PLOP3.LUT P0, PT, PT, PT, PT, 0x8, 0x80 ;  /* 0x000000000080781c */ /* 0x000fc60003f0e170 */
[----:B------:R-:W-:Y:S02]  /*06f0*/  IMAD.X R7, RZ, RZ, R7, P1 ;  /* 0x000000ffff077224 */ /* 0x000fe400008e0607 */
[-C--:B--2---:R-:W-:Y:S02]  /*0700*/  IMAD R4, R4, R12.reuse, 0xcb ;  /* 0x000000cb04047424 */ /* 0x084fe400078e020c */
[-C--:B---3--:R-:W-:Y:S02]  /*0710*/  IMAD R8, R8, R12.reuse, 0xcb ;  /* 0x000000cb08087424 */ /* 0x088fe400078e020c */
[-C--:B----4-:R-:W-:Y:S01]  /*0720*/  IMAD R10, R9, R12.reuse, 0xcb ;  /* 0x000000cb090a7424 */ /* 0x090fe200078e020c */
[----:B------:R-:W-:Y:S02]  /*0730*/  LOP3.LUT R9, R4, 0xff, RZ, 0xc0, !PT ;  /* 0x000000ff04097812 */ /* 0x000fe400078ec0ff */
[----:B------:R-:W-:Y:S01]  /*0740*/  IADD3 R4, P2, PT, R2, 0x10, RZ ;  /* 0x0000001002047810 */ /* 0x000fe20007f5e0ff */
[----:B-----5:R-:W-:Y:S01]  /*0750*/  IMAD R12, R11, R12, 0xcb ;  /* 0x000000cb0b0c7424 */ /* 0x020fe200078e020c */
[----:B------:R-:W-:Y:S01]  /*0760*/  LOP3.LUT R11, R8, 0xff, RZ, 0xc0, !PT ;  /* 0x000000ff080b7812 */ /* 0x000fe200078ec0ff */
[----:B------:R-:W-:Y:S01]  /*0770*/  STG.E desc[UR4][R2.64+-0x8], R9 ;  /* 0xfffff80902007986 */ /* 0x000fe2000c101904 */
[----:B------:R-:W-:Y:S01]  /*0780*/  LOP3.LUT R13, R10, 0xff, RZ, 0xc0, !PT ;  /* 0x000000ff0a0d7812 */ /* 0x000fe200078ec0ff */
[----:B------:R-:W-:Y:S01]  /*0790*/  IMAD.X R17, RZ, RZ, R3, P2 ;  /* 0x000000ffff117224 */ /* 0x000fe200010e0603 */
[----:B------:R-:W-:Y:S01]  /*07a0*/  LOP3.LUT R15, R12, 0xff, RZ, 0xc0, !PT ;  /* 0x000000ff0c0f7812 */ /* 0x000fe200078ec0ff */
[----:B------:R-:W-:Y:S04]  /*07b0*/  STG.E desc[UR4][R2.64+-0x4], R11 ;  /* 0xfffffc0b02007986 */ /* 0x000fe8000c101904 */
[----:B------:R-:W-:Y:S04]  /*07c0*/  STG.E desc[UR4][R2.64], R13 ;  /* 0x0000000d02007986 */ /* 0x000fe8000c101904 */
[----:B------:R0:W-:Y:S02]  /*07d0*/  STG.E desc[UR4][R2.64+0x4], R15 ;  /* 0x0000040f02007986 */ /* 0x0001e4000c101904 */
[----:B0-----:R-:W-:-:S02]  /*07e0*/  IMAD.MOV.U32 R2, RZ, RZ, R4 ;  /* 0x000000ffff027224 */ /* 0x001fc400078e0004 */
[----:B------:R-:W-:-:S07]  /*07f0*/  IMAD.MOV.U32 R3, RZ, RZ, R17 ;  /* 0x000000ffff037224 */ /* 0x000fce00078e0011 */
.L_x_8:
[----:B------:R-:W-:Y:S05]  /*0800*/  BSYNC.RECONVERGENT B0 ;  /* 0x0000000000007941 */ /* 0x000fea0003800200 */
.L_x_7:
[----:B------:R-:W-:Y:S01]  /*0810*/  IADD3 R4, P3, PT, -R5, R0, RZ ;  /* 0x0000000005047210 */ /* 0x000fe20007f7e1ff */
[----:B------:R-:W-:Y:S01]  /*0820*/  BSSY.RECONVERGENT B0, `(.L_x_9) ;  /* 0x0000054000007945 */ /* 0x000fe20003800200 */
[----:B------:R-:W-:Y:S02]  /*0830*/  ISETP.GT.U32.AND P2, PT, R0, R5, PT ;  /* 0x000000050000720c */ /* 0x000fe40003f44070 */
[----:B------:R-:W-:Y:S01]  /*0840*/  ISETP.LE.U32.AND P1, PT, R4, 0xc, PT ;  /* 0x0000000c0400780c */ /* 0x000fe20003f23070 */
[C---:B------:R-:W-:Y:S01]  /*0850*/  IMAD.X R4, R6.reuse, 0x1, ~R7, P3 ;  /* 0x0000000106047824 */ /* 0x040fe200018e0e07 */
[----:B------:R-:W-:-:S04]  /*0860*/  ISETP.GT.U32.AND.EX P2, PT, R6, R7, PT, P2 ;  /* 0x000000070600720c */ /* 0x000fc80003f44120 */
[----:B------:R-:W-:-:S13]  /*0870*/  ISETP.LE.U32.OR.EX P1, PT, R4, RZ, !P2, P1 ;  /* 0x000000ff0400720c */ /* 0x000fda0005723510 */
[----:B------:R-:W-:Y:S05]  /*0880*/  @P1 BRA `(.L_x_10) ;  /* 0x0000000400341947 */ /* 0x000fea0003800000 */
[----:B------:R-:W-:Y:S02]  /*0890*/  IADD3 R8, P1, PT, R0, -0xc, RZ ;  /* 0xfffffff400087810 */ /* 0x000fe40007f3e0ff */
[----:B------:R-:W-:Y:S02]  /*08a0*/  PLOP3.LUT P0, PT, PT, PT, PT, 0x8, 0x80 ;  /* 0x000000000080781c */ /* 0x000fe40003f0e170 */
[----:B------:R-:W-:-:S11]  /*08b0*/  IADD3.X R4, PT, PT, R6, -0x1, RZ, P1, !PT ;  /* 0xffffffff06047810 */ /* 0x000fd60000ffe4ff */
.L_x_11:
[----:B------:R-:W2:Y:S04]  /*08c0*/  LDG.E R15, desc[UR4][R2.64+-0x8] ;  /* 0xfffff804020f7981 */ /* 0x000ea8000c1e1900 */
[----:B------:R-:W3:Y:S04]  /*08d0*/  LDG.E R17, desc[UR4][R2.64+-0x4] ;  /* 0xfffffc0402117981 */ /* 0x000ee8000c1e1900 */
[----:B------:R-:W4:Y:S04]  /*08e0*/  LDG.E R19, desc[UR4][R2.64] ;  /* 0x0000000402137981 */ /* 0x000f28000c1e1900 */
[----:B------:R-:W5:Y:S04]  /*08f0*/  LDG.E R13, desc[UR4][R2.64+0x8] ;  /* 0x00000804020d7981 */ /* 0x000f68000c1e1900 */
        /* <DEDUP_REMOVED lines=11> */
[----:B------:R-:W5:Y:S01]  /*09b0*/  LDG.E R14, desc[UR4][R2.64+0x34] ;  /* 0x00003404020e7981 */ /* 0x000f62000c1e1900 */
[----:B------:R-:W-:Y:S01]  /*09c0*/  IMAD.MOV.U32 R11, RZ, RZ, 0xef ;  /* 0x000000efff0b7424 */ /* 0x000fe200078e00ff */
[----:B------:R-:W-:-:S05]  /*09d0*/  IADD3 R5, P1, PT, R5, 0x10, RZ ;  /* 0x0000001005057810 */ /* 0x000fca0007f3e0ff */
[----:B------:R-:W-:Y:S01]  /*09e0*/  IMAD.X R7, RZ, RZ, R7, P1 ;  /* 0x000000ffff077224 */ /* 0x000fe200008e0607 */
[----:B------:R-:W-:-:S04]  /*09f0*/  ISETP.GE.U32.AND P1, PT, R5, R8, PT ;  /* 0x000000080500720c */ /* 0x000fc80003f26070 */
[----:B------:R-:W-:Y:S01]  /*0a00*/  ISETP.GE.U32.AND.EX P1, PT, R7, R4, PT, P1 ;  /* 0x000000040700720c */ /* 0x000fe20003f26110 */
[-C--:B--2---:R-:W-:Y:S02]  /*0a10*/  IMAD R15, R15, R11.reuse, 0xcb ;  /* 0x000000cb0f0f7424 */ /* 0x084fe400078e020b */
[-C--:B---3--:R-:W-:Y:S02]  /*0a20*/  IMAD R17, R17, R11.reuse, 0xcb ;  /* 0x000000cb11117424 */ /* 0x088fe400078e020b */
[-C--:B----4-:R-:W-:Y:S01]  /*0a30*/  IMAD R19, R19, R11.reuse, 0xcb ;  /* 0x000000cb13137424 */ /* 0x090fe200078e020b */
[----:B------:R-:W-:Y:S01]  /*0a40*/  LOP3.LUT R15, R15, 0xff, RZ, 0xc0, !PT ;  /* 0x000000ff0f0f7812 */ /* 0x000fe200078ec0ff */
[-C--:B-----5:R-:W-:Y:S01]  /*0a50*/  IMAD R13, R13, R11.reuse, 0xcb ;  /* 0x000000cb0d0d7424 */ /* 0x0a0fe200078e020b */
[----:B------:R-:W-:Y:S02]  /*0a60*/  LOP3.LUT R17, R17, 0xff, RZ, 0xc0, !PT ;  /* 0x000000ff11117812 */ /* 0x000fe400078ec0ff */
[----:B------:R-:W-:Y:S01]  /*0a70*/  LOP3.LUT R19, R19, 0xff, RZ, 0xc0, !PT ;  /* 0x000000ff13137812 */ /* 0x000fe200078ec0ff */
[-C--:B------:R-:W-:Y:S01]  /*0a80*/  IMAD R21, R21, R11.reuse, 0xcb ;  /* 0x000000cb15157424 */ /* 0x080fe200078e020b */
[----:B------:R-:W-:Y:S01]  /*0a90*/  LOP3.LUT R13, R13, 0xff, RZ, 0xc0, !PT ;  /* 0x000000ff0d0d7812 */ /* 0x000fe200078ec0ff */
[----:B------:R-:W-:-:S02]  /*0aa0*/  IMAD R26, R26, R11, 0xcb ;  /* 0x000000cb1a1a7424 */ /* 0x000fc400078e020b */
[-C--:B------:R-:W-:Y:S02]  /*0ab0*/  IMAD R20, R20, R11.reuse, 0xcb ;  /* 0x000000cb14147424 */ /* 0x080fe400078e020b */
[-C--:B------:R-:W-:Y:S01]  /*0ac0*/  IMAD R18, R18, R11.reuse, 0xcb ;  /* 0x000000cb12127424 */ /* 0x080fe200078e020b */
[----:B------:R0:W-:Y:S01]  /*0ad0*/  STG.E desc[UR4][R2.64+-0x8], R15 ;  /* 0xfffff80f02007986 */ /* 0x0001e2000c101904 */
[----:B------:R-:W-:-:S03]  /*0ae0*/  IMAD R22, R22, R11, 0xcb ;  /* 0x000000cb16167424 */ /* 0x000fc600078e020b */
[----:B------:R1:W-:Y:S01]  /*0af0*/  STG.E desc[UR4][R2.64+-0x4], R17 ;  /* 0xfffffc1102007986 */ /* 0x0003e2000c101904 */
[----:B------:R-:W-:-:S03]  /*0b00*/  IMAD R10, R10, R11, 0xcb ;  /* 0x000000cb0a0a7424 */ /* 0x000fc600078e020b */
[----:B------:R2:W-:Y:S01]  /*0b10*/  STG.E desc[UR4][R2.64], R19 ;  /* 0x0000001302007986 */ /* 0x0005e2000c101904 */
[----:B------:R-:W-:Y:S01]  /*0b20*/  LOP3.LUT R21, R21, 0xff, RZ, 0xc0, !PT ;  /* 0x000000ff15157812 */ /* 0x000fe200078ec0ff */
[-C--:B------:R-:W-:Y:S01]  /*0b30*/  IMAD R28, R28, R11.reuse, 0xcb ;  /* 0x000000cb1c1c7424 */ /* 0x080fe200078e020b */
[----:B0-----:R-:W-:Y:S01]  /*0b40*/  LOP3.LUT R15, R26, 0xff, RZ, 0xc0, !PT ;  /* 0x000000ff1a0f7812 */ /* 0x001fe200078ec0ff */
[----:B------:R0:W-:Y:S01]  /*0b50*/  STG.E desc[UR4][R2.64+0x8], R13 ;  /* 0x0000080d02007986 */ /* 0x0001e2000c101904 */
[-C--:B------:R-:W-:Y:S01]  /*0b60*/  IMAD R24, R24, R11.reuse, 0xcb ;  /* 0x000000cb18187424 */ /* 0x080fe200078e020b */
[----:B-1----:R-:W-:Y:S01]  /*0b70*/  LOP3.LUT R17, R20, 0xff, RZ, 0xc0, !PT ;  /* 0x000000ff14117812 */ /* 0x002fe200078ec0ff */
[-C--:B------:R-:W-:Y:S01]  /*0b80*/  IMAD R16, R16, R11.reuse, 0xcb ;  /* 0x000000cb10107424 */ /* 0x080fe200078e020b */
[----:B--2---:R-:W-:Y:S01]  /*0b90*/  LOP3.LUT R19, R18, 0xff, RZ, 0xc0, !PT ;  /* 0x000000ff12137812 */ /* 0x004fe200078ec0ff */
[-C--:B------:R-:W-:Y:S01]  /*0ba0*/  IMAD R18, R9, R11.reuse, 0xcb ;  /* 0x000000cb09127424 */ /* 0x080fe200078e020b */
[----:B0-----:R-:W-:Y:S01]  /*0bb0*/  LOP3.LUT R13, R22, 0xff, RZ, 0xc0, !PT ;  /* 0x000000ff160d7812 */ /* 0x001fe200078ec0ff */
[----:B------:R-:W-:-:S02]  /*0bc0*/  IMAD R12, R12, R11, 0xcb ;  /* 0x000000cb0c0c7424 */ /* 0x000fc400078e020b */
[----:B------:R-:W-:Y:S01]  /*0bd0*/  IMAD R14, R14, R11, 0xcb ;  /* 0x000000cb0e0e7424 */ /* 0x000fe200078e020b */
[----:B------:R-:W-:Y:S02]  /*0be0*/  LOP3.LUT R11, R10, 0xff, RZ, 0xc0, !PT ;  /* 0x000000ff0a0b7812 */ /* 0x000fe400078ec0ff */
[----:B------:R-:W-:Y:S01]  /*0bf0*/  IADD3 R10, P2, PT, R2, 0x40, RZ ;  /* 0x00000040020a7810 */ /* 0x000fe20007f5e0ff */
[----:B------:R0:W-:Y:S01]  /*0c00*/  STG.E desc[UR4][R2.64+0x4], R21 ;  /* 0x0000041502007986 */ /* 0x0001e2000c101904 */
[----:B------:R-:W-:Y:S02]  /*0c10*/  LOP3.LUT R23, R28, 0xff, RZ, 0xc0, !PT ;  /* 0x000000ff1c177812 */ /* 0x000fe400078ec0ff */
[----:B------:R-:W-:Y:S01]  /*0c20*/  LOP3.LUT R9, R16, 0xff, RZ, 0xc0, !PT ;  /* 0x000000ff10097812 */ /* 0x000fe200078ec0ff */
[----:B------:R1:W-:Y:S04]  /*0c30*/  STG.E desc[UR4][R2.64+0x10], R15 ;  /* 0x0000100f02007986 */ /* 0x0003e8000c101904 */
[----:B------:R2:W-:Y:S04]  /*0c40*/  STG.E desc[UR4][R2.64+0x14], R17 ;  /* 0x0000141102007986 */ /* 0x0005e8000c101904 */
[----:B------:R3:W-:Y:S01]  /*0c50*/  STG.E desc[UR4][R2.64+0x18], R19 ;  /* 0x0000181302007986 */ /* 0x0007e2000c101904 */
[----:B0-----:R-:W-:-:S02]  /*0c60*/  LOP3.LUT R21, R24, 0xff, RZ, 0xc0, !PT ;  /* 0x000000ff18157812 */ /* 0x001fc400078ec0ff */
[----:B-1----:R-:W-:Y:S01]  /*0c70*/  LOP3.LUT R15, R18, 0xff, RZ, 0xc0, !PT ;  /* 0x000000ff120f7812 */ /* 0x002fe200078ec0ff */
[----:B------:R0:W-:Y:S01]  /*0c80*/  STG.E desc[UR4][R2.64+0x20], R13 ;  /* 0x0000200d02007986 */ /* 0x0001e2000c101904 */
[----:B--2---:R-:W-:Y:S02]  /*0c90*/  LOP3.LUT R17, R12, 0xff, RZ, 0xc0, !PT ;  /* 0x000000ff0c117812 */ /* 0x004fe400078ec0ff */
[----:B---3--:R-:W-:Y:S01]  /*0ca0*/  LOP3.LUT R19, R14, 0xff, RZ, 0xc0, !PT ;  /* 0x000000ff0e137812 */ /* 0x008fe200078ec0ff */
[----:B------:R-:W-:Y:S01]  /*0cb0*/  STG.E desc[UR4][R2.64+0xc], R23 ;  /* 0x00000c1702007986 */ /* 0x000fe2000c101904 */
[----:B0-----:R-:W-:-:S03]  /*0cc0*/  IMAD.X R13, RZ, RZ, R3, P2 ;  /* 0x000000ffff0d7224 */ /* 0x001fc600010e0603 */
[----:B------:R-:W-:Y:S04]  /*0cd0*/  STG.E desc[UR4][R2.64+0x1c], R21 ;  /* 0x00001c1502007986 */ /* 0x000fe8000c101904 */
[----:B------:R-:W-:Y:S04]  /*0ce0*/  STG.E desc[UR4][R2.64+0x24], R9 ;  /* 0x0000240902007986 */ /* 0x000fe8000c101904 */
[----:B------:R-:W-:Y:S04]  /*0cf0*/  STG.E desc[UR4][R2.64+0x28], R11 ;  /* 0x0000280b02007986 */ /* 0x000fe8000c101904 */
[----:B------:R-:W-:Y:S04]  /*0d00*/  STG.E desc[UR4][R2.64+0x2c], R15 ;  /* 0x00002c0f02007986 */ /* 0x000fe8000c101904 */
[----:B------:R-:W-:Y:S04]  /*0d10*/  STG.E desc[UR4][R2.64+0x30], R17 ;  /* 0x0000301102007986 */ /* 0x000fe8000c101904 */
[----:B------:R0:W-:Y:S02]  /*0d20*/  STG.E desc[UR4][R2.64+0x34], R19 ;  /* 0x0000341302007986 */ /* 0x0001e4000c101904 */
[----:B0-----:R-:W-:-:S02]  /*0d30*/  IMAD.MOV.U32 R2, RZ, RZ, R10 ;  /* 0x000000ffff027224 */ /* 0x001fc400078e000a */
[----:B------:R-:W-:Y:S01]  /*0d40*/  IMAD.MOV.U32 R3, RZ, RZ, R13 ;  /* 0x000000ffff037224 */ /* 0x000fe200078e000d */
[----:B------:R-:W-:Y:S06]  /*0d50*/  @!P1 BRA `(.L_x_11) ;  /* 0xfffffff800d89947 */ /* 0x000fec000383ffff */
.L_x_10:
[----:B------:R-:W-:Y:S05]  /*0d60*/  BSYNC.RECONVERGENT B0 ;  /* 0x0000000000007941 */ /* 0x000fea0003800200 */
.L_x_9:
        /* <DEDUP_REMOVED lines=8> */
[----:B------:R-:W2:Y:S04]  /*0df0*/  LDG.E R4, desc[UR4][R2.64+-0x8] ;  /* 0xfffff80402047981 */ /* 0x000ea8000c1e1900 */
[----:B------:R-:W3:Y:S04]  /*0e00*/  LDG.E R8, desc[UR4][R2.64+-0x4] ;  /* 0xfffffc0402087981 */ /* 0x000ee8000c1e1900 */
[----:B------:R-:W4:Y:S04]  /*0e10*/  LDG.E R9, desc[UR4][R2.64] ;  /* 0x0000000402097981 */ /* 0x000f28000c1e1900 */
[----:B------:R-:W5:Y:S04]  /*0e20*/  LDG.E R15, desc[UR4][R2.64+0xc] ;  /* 0x00000c04020f7981 */ /* 0x000f68000c1e1900 */
[----:B------:R-:W5:Y:S04]  /*0e30*/  LDG.E R12, desc[UR4][R2.64+0x4] ;  /* 0x00000404020c7981 */ /* 0x000f68000c1e1900 */
[----:B------:R-:W5:Y:S04]  /*0e40*/  LDG.E R14, desc[UR4][R2.64+0x8] ;  /* 0x00000804020e7981 */ /* 0x000f68000c1e1900 */
[----:B------:R-:W5:Y:S04]  /*0e50*/  LDG.E R16, desc[UR4][R2.64+0x10] ;  /* 0x0000100402107981 */ /* 0x000f68000c1e1900 */
        /* <DEDUP_REMOVED lines=8> */
[----:B------:R-:W-:Y:S01]  /*0ee0*/  LOP3.LUT R9, R4, 0xff, RZ, 0xc0, !PT ;  /* 0x000000ff04097812 */ /* 0x000fe200078ec0ff */
[-C--:B-----5:R-:W-:Y:S01]  /*0ef0*/  IMAD R4, R15, R19.reuse, 0xcb ;  /* 0x000000cb0f047424 */ /* 0x0a0fe200078e0213 */
[----:B------:R-:W-:Y:S02]  /*0f00*/  LOP3.LUT R11, R8, 0xff, RZ, 0xc0, !PT ;  /* 0x000000ff080b7812 */ /* 0x000fe400078ec0ff */
[----:B------:R-:W-:Y:S01]  /*0f10*/  LOP3.LUT R13, R10, 0xff, RZ, 0xc0, !PT ;  /* 0x000000ff0a0d7812 */ /* 0x000fe200078ec0ff */
[----:B------:R-:W-:-:S02]  /*0f20*/  IMAD R12, R12, R19, 0xcb ;  /* 0x000000cb0c0c7424 */ /* 0x000fc400078e0213 */
[-C--:B------:R-:W-:Y:S02]  /*0f30*/  IMAD R14, R14, R19.reuse, 0xcb ;  /* 0x000000cb0e0e7424 */ /* 0x080fe400078e0213 */
[-C--:B------:R-:W-:Y:S02]  /*0f40*/  IMAD R16, R16, R19.reuse, 0xcb ;  /* 0x000000cb10107424 */ /* 0x080fe400078e0213 */
[----:B------:R-:W-:Y:S01]  /*0f50*/  IMAD R8, R17, R19, 0xcb ;  /* 0x000000cb11087424 */ /* 0x000fe200078e0213 */
[----:B------:R-:W-:Y:S02]  /*0f60*/  LOP3.LUT R19, R4, 0xff, RZ, 0xc0, !PT ;  /* 0x000000ff04137812 */ /* 0x000fe400078ec0ff */
[----:B------:R-:W-:Y:S01]  /*0f70*/  IADD3 R4, P2, PT, R2, 0x20, RZ ;  /* 0x0000002002047810 */ /* 0x000fe20007f5e0ff */
[----:B------:R0:W-:Y:S01]  /*0f80*/  STG.E desc[UR4][R2.64+-0x8], R9 ;  /* 0xfffff80902007986 */ /* 0x0001e2000c101904 */
[----:B------:R-:W-:Y:S02]  /*0f90*/  LOP3.LUT R15, R12, 0xff, RZ, 0xc0, !PT ;  /* 0x000000ff0c0f7812 */ /* 0x000fe400078ec0ff */
[----:B------:R-:W-:Y:S01]  /*0fa0*/  LOP3.LUT R17, R14, 0xff, RZ, 0xc0, !PT ;  /* 0x000000ff0e117812 */ /* 0x000fe200078ec0ff */
[----:B------:R1:W-:Y:S04]  /*0fb0*/  STG.E desc[UR4][R2.64+-0x4], R11 ;  /* 0xfffffc0b02007986 */ /* 0x0003e8000c101904 */
[----:B------:R2:W-:Y:S01]  /*0fc0*/  STG.E desc[UR4][R2.64], R13 ;  /* 0x0000000d02007986 */ /* 0x0005e2000c101904 */
[----:B0-----:R-:W-:-:S02]  /*0fd0*/  LOP3.LUT R9, R16, 0xff, RZ, 0xc0, !PT ;  /* 0x000000ff10097812 */ /* 0x001fc400078ec0ff */
[----:B-1----:R-:W-:Y:S01]  /*0fe0*/  LOP3.LUT R11, R8, 0xff, RZ, 0xc0, !PT ;  /* 0x000000ff080b7812 */ /* 0x002fe200078ec0ff */
[----:B------:R-:W-:Y:S01]  /*0ff0*/  STG.E desc[UR4][R2.64+0x4], R15 ;  /* 0x0000040f02007986 */ /* 0x000fe2000c101904 */
[----:B--2---:R-:W-:-:S03]  /*1000*/  IMAD.X R13, RZ, RZ, R3, P2 ;  /* 0x000000ffff0d7224 */ /* 0x004fc600010e0603 */
[----:B------:R-:W-:Y:S04]  /*1010*/  STG.E desc[UR4][R2.64+0x8], R17 ;  /* 0x0000081102007986 */ /* 0x000fe8000c101904 */
[----:B------:R-:W-:Y:S04]  /*1020*/  STG.E desc[UR4][R2.64+0xc], R19 ;  /* 0x00000c1302007986 */ /* 0x000fe8000c101904 */
[----:B------:R-:W-:Y:S04]  /*1030*/  STG.E desc[UR4][R2.64+0x10], R9 ;  /* 0x0000100902007986 */ /* 0x000fe8000c101904 */
[----:B------:R0:W-:Y:S02]  /*1040*/  STG.E desc[UR4][R2.64+0x14], R11 ;  /* 0x0000140b02007986 */ /* 0x0001e4000c101904 */
[----:B0-----:R-:W-:-:S02]  /*1050*/  IMAD.MOV.U32 R2, RZ, RZ, R4 ;  /* 0x000000ffff027224 */ /* 0x001fc400078e0004 */
[----:B------:R-:W-:-:S07]  /*1060*/  IMAD.MOV.U32 R3, RZ, RZ, R13 ;  /* 0x000000ffff037224 */ /* 0x000fce00078e000d */
.L_x_13:
[----:B------:R-:W-:Y:S05]  /*1070*/  BSYNC.RECONVERGENT B0 ;  /* 0x0000000000007941 */ /* 0x000fea0003800200 */
.L_x_12:
[----:B------:R-:W-:-:S04]  /*1080*/  ISETP.LT.U32.AND P1, PT, R5, R0, PT ;  /* 0x000000000500720c */ /* 0x000fc80003f21070 */
[----:B------:R-:W-:-:S13]  /*1090*/  ISETP.LT.U32.OR.EX P0, PT, R7, R6, P0, P1 ;  /* 0x000000060700720c */ /* 0x000fda0000701510 */
[----:B------:R-:W-:Y:S05]  /*10a0*/  @!P0 EXIT ;  /* 0x000000000000894d */ /* 0x000fea0003800000 */
[----:B------:R-:W2:Y:S04]  /*10b0*/  LDG.E R0, desc[UR4][R2.64+-0x8] ;  /* 0xfffff80402007981 */ /* 0x000ea8000c1e1900 */
[----:B------:R-:W3:Y:S04]  /*10c0*/  LDG.E R4, desc[UR4][R2.64+-0x4] ;  /* 0xfffffc0402047981 */ /* 0x000ee8000c1e1900 */
[----:B------:R-:W4:Y:S04]  /*10d0*/  LDG.E R5, desc[UR4][R2.64] ;  /* 0x0000000402057981 */ /* 0x000f28000c1e1900 */
[----:B------:R-:W5:Y:S01]  /*10e0*/  LDG.E R7, desc[UR4][R2.64+0x4] ;  /* 0x0000040402077981 */ /* 0x000f62000c1e1900 */
[----:B------:R-:W-:-:S04]  /*10f0*/  IMAD.MOV.U32 R8, RZ, RZ, 0xef ;  /* 0x000000efff087424 */ /* 0x000fc800078e00ff */
[-C--:B--2---:R-:W-:Y:S02]  /*1100*/  IMAD R0, R0, R8.reuse, 0xcb ;  /* 0x000000cb00007424 */ /* 0x084fe400078e0208 */
[-C--:B---3--:R-:W-:Y:S02]  /*1110*/  IMAD R4, R4, R8.reuse, 0xcb ;  /* 0x000000cb04047424 */ /* 0x088fe400078e0208 */
[-C--:B----4-:R-:W-:Y:S01]  /*1120*/  IMAD R6, R5, R8.reuse, 0xcb ;  /* 0x000000cb05067424 */ /* 0x090fe200078e0208 */
[----:B------:R-:W-:Y:S01]  /*1130*/  LOP3.LUT R5, R0, 0xff, RZ, 0xc0, !PT ;  /* 0x000000ff00057812 */ /* 0x000fe200078ec0ff */
[----:B-----5:R-:W-:Y:S01]  /*1140*/  IMAD R8, R7, R8, 0xcb ;  /* 0x000000cb07087424 */ /* 0x020fe200078e0208 */
[----:B------:R-:W-:-:S03]  /*1150*/  LOP3.LUT R7, R4, 0xff, RZ, 0xc0, !PT ;  /* 0x000000ff04077812 */ /* 0x000fc600078ec0ff */
[----:B------:R-:W-:Y:S01]  /*1160*/  STG.E desc[UR4][R2.64+-0x8], R5 ;  /* 0xfffff80502007986 */ /* 0x000fe2000c101904 */
[----:B------:R-:W-:Y:S02]  /*1170*/  LOP3.LUT R9, R6, 0xff, RZ, 0xc0, !PT ;  /* 0x000000ff06097812 */ /* 0x000fe400078ec0ff */
[----:B------:R-:W-:Y:S01]  /*1180*/  LOP3.LUT R11, R8, 0xff, RZ, 0xc0, !PT ;  /* 0x000000ff080b7812 */ /* 0x000fe200078ec0ff */
[----:B------:R-:W-:Y:S04]  /*1190*/  STG.E desc[UR4][R2.64+-0x4], R7 ;  /* 0xfffffc0702007986 */ /* 0x000fe8000c101904 */
[----:B------:R-:W-:Y:S04]  /*11a0*/  STG.E desc[UR4][R2.64], R9 ;  /* 0x0000000902007986 */ /* 0x000fe8000c101904 */
[----:B------:R-:W-:Y:S01]  /*11b0*/  STG.E desc[UR4][R2.64+0x4], R11 ;  /* 0x0000040b02007986 */ /* 0x000fe2000c101904 */
[----:B------:R-:W-:Y:S05]  /*11c0*/  EXIT ;  /* 0x000000000000794d */ /* 0x000fea0003800000 */
        .weak           $__internal_0_$__cuda_sm3x_div_rn_noftz_f32_slowpath
        .type           $__internal_0_$__cuda_sm3x_div_rn_noftz_f32_slowpath,@function
        .size           $__internal_0_$__cuda_sm3x_div_rn_noftz_f32_slowpath,(.L_x_25 - $__internal_0_$__cuda_sm3x_div_rn_noftz_f32_slowpath)
$__internal_0_$__cuda_sm3x_div_rn_noftz_f32_slowpath:
[----:B------:R-:W-:Y:S02]  /*11d0*/  SHF.R.U32.HI R8, RZ, 0x17, R3 ;  /* 0x00000017ff087819 */ /* 0x000fe40000011603 */
[----:B------:R-:W-:Y:S02]  /*11e0*/  SHF.R.U32.HI R7, RZ, 0x17, R0 ;  /* 0x00000017ff077819 */ /* 0x000fe40000011600 */
[----:B------:R-:W-:Y:S02]  /*11f0*/  LOP3.LUT R12, R8, 0xff, RZ, 0xc0, !PT ;  /* 0x000000ff080c7812 */ /* 0x000fe400078ec0ff */
[----:B------:R-:W-:-:S03]  /*1200*/  LOP3.LUT R10, R7, 0xff, RZ, 0xc0, !PT ;  /* 0x000000ff070a7812 */ /* 0x000fc600078ec0ff */
[----:B------:R-:W-:Y:S02]  /*1210*/  VIADD R9, R12, 0xffffffff ;  /* 0xffffffff0c097836 */ /* 0x000fe40000000000 */
[----:B------:R-:W-:-:S03]  /*1220*/  VIADD R8, R10, 0xffffffff ;  /* 0xffffffff0a087836 */ /* 0x000fc60000000000 */
[----:B------:R-:W-:-:S04]  /*1230*/  ISETP.GT.U32.AND P0, PT, R9, 0xfd, PT ;  /* 0x000000fd0900780c */ /* 0x000fc80003f04070 */
[----:B------:R-:W-:-:S13]  /*1240*/  ISETP.GT.U32.OR P0, PT, R8, 0xfd, P0 ;  /* 0x000000fd0800780c */ /* 0x000fda0000704470 */
[----:B------:R-:W-:Y:S01]  /*1250*/  @!P0 IMAD.MOV.U32 R7, RZ, RZ, RZ ;  /* 0x000000ffff078224 */ /* 0x000fe200078e00ff */
[----:B------:R-:W-:Y:S06]  /*1260*/  @!P0 BRA `(.L_x_14) ;  /* 0x00000000005c8947 */ /* 0x000fec0003800000 */
[----:B------:R-:W-:Y:S02]  /*1270*/  FSETP.GTU.FTZ.AND P0, PT, |R0|, +INF , PT ;  /* 0x7f8000000000780b */ /* 0x000fe40003f1c200 */
[----:B------:R-:W-:-:S04]  /*1280*/  FSETP.GTU.FTZ.AND P1, PT, |R3|, +INF , PT ;  /* 0x7f8000000300780b */ /* 0x000fc80003f3c200 */
[----:B------:R-:W-:-:S13]  /*1290*/  PLOP3.LUT P0, PT, P0, P1, PT, 0xf8, 0x8f ;  /* 0x00000000008f781c */ /* 0x000fda0000703f70 */
[----:B------:R-:W-:Y:S05]  /*12a0*/  @P0 BRA `(.L_x_15) ;  /* 0x0000000400440947 */ /* 0x000fea0003800000 */
[----:B------:R-:W-:-:S13]  /*12b0*/  LOP3.LUT P0, RZ, R3, 0x7fffffff, R0, 0xc8, !PT ;  /* 0x7fffffff03ff7812 */ /* 0x000fda000780c800 */
[----:B------:R-:W-:Y:S05]  /*12c0*/  @!P0 BRA `(.L_x_16) ;  /* 0x0000000400348947 */ /* 0x000fea0003800000 */
[C---:B------:R-:W-:Y:S02]  /*12d0*/  FSETP.NEU.FTZ.AND P1, PT, |R0|.reuse, +INF , PT ;  /* 0x7f8000000000780b */ /* 0x040fe40003f3d200 */
[----:B------:R-:W-:Y:S02]  /*12e0*/  FSETP.NEU.FTZ.AND P2, PT, |R3|, +INF , PT ;  /* 0x7f8000000300780b */ /* 0x000fe40003f5d200 */
[----:B------:R-:W-:-:S11]  /*12f0*/  FSETP.NEU.FTZ.AND P0, PT, |R0|, +INF , PT ;  /* 0x7f8000000000780b */ /* 0x000fd60003f1d200 */
[----:B------:R-:W-:Y:S05]  /*1300*/  @!P2 BRA !P1, `(.L_x_16) ;  /* 0x000000040024a947 */ /* 0x000fea0004800000 */
[----:B------:R-:W-:-:S04]  /*1310*/  LOP3.LUT P1, RZ, R0, 0x7fffffff, RZ, 0xc0, !PT ;  /* 0x7fffffff00ff7812 */ /* 0x000fc8000782c0ff */
[----:B------:R-:W-:-:S13]  /*1320*/  PLOP3.LUT P1, PT, P2, P1, PT, 0x2f, 0xf2 ;  /* 0x0000000000f2781c */ /* 0x000fda0001722577 */
[----:B------:R-:W-:Y:S05]  /*1330*/  @P1 BRA `(.L_x_17) ;  /* 0x0000000400101947 */ /* 0x000fea0003800000 */
[----:B------:R-:W-:-:S04]  /*1340*/  LOP3.LUT P1, RZ, R3, 0x7fffffff, RZ, 0xc0, !PT ;  /* 0x7fffffff03ff7812 */ /* 0x000fc8000782c0ff */
[----:B------:R-:W-:-:S13]  /*1350*/  PLOP3.LUT P0, PT, P0, P1, PT, 0x2f, 0xf2 ;  /* 0x0000000000f2781c */ /* 0x000fda0000702577 */
[----:B------:R-:W-:Y:S05]  /*1360*/  @P0 BRA `(.L_x_18) ;  /* 0x0000000000f80947 */ /* 0x000fea0003800000 */
[----:B------:R-:W-:Y:S02]  /*1370*/  ISETP.GE.AND P0, PT, R8, RZ, PT ;  /* 0x000000ff0800720c */ /* 0x000fe40003f06270 */
[----:B------:R-:W-:-:S11]  /*1380*/  ISETP.GE.AND P1, PT, R9, RZ, PT ;  /* 0x000000ff0900720c */ /* 0x000fd60003f26270 */
[----:B------:R-:W-:Y:S02]  /*1390*/  @P0 IMAD.MOV.U32 R7, RZ, RZ, RZ ;  /* 0x000000ffff070224 */ /* 0x000fe400078e00ff */
[----:B------:R-:W-:Y:S01]  /*13a0*/  @!P0 FFMA R0, R0, 1.84467440737095516160e+19, RZ ;  /* 0x5f80000000008823 */ /* 0x000fe200000000ff */
[----:B------:R-:W-:Y:S02]  /*13b0*/  @!P0 IMAD.MOV.U32 R7, RZ, RZ, -0x40 ;  /* 0xffffffc0ff078424 */ /* 0x000fe400078e00ff */
[----:B------:R-:W-:Y:S02]  /*13c0*/  @!P1 FFMA R3, R3, 1.84467440737095516160e+19, RZ ;  /* 0x5f80000003039823 */ /* 0x000fe400000000ff */
[----:B------:R-:W-:-:S07]  /*13d0*/  @!P1 VIADD R7, R7, 0x40 ;  /* 0x0000004007079836 */ /* 0x000fce0000000000 */
.L_x_14:
[----:B------:R-:W-:-:S05]  /*13e0*/  LEA R8, R12, 0xc0800000, 0x17 ;  /* 0xc08000000c087811 */ /* 0x000fca00078eb8ff */
[----:B------:R-:W-:Y:S02]  /*13f0*/  IMAD.IADD R8, R3, 0x1, -R8 ;  /* 0x0000000103087824 */ /* 0x000fe400078e0a08 */
[----:B------:R-:W-:Y:S02]  /*1400*/  VIADD R3, R10, 0xffffff81 ;  /* 0xffffff810a037836 */ /* 0x000fe40000000000 */
[----:B------:R0:W1:Y:S01]  /*1410*/  MUFU.RCP R9, R8 ;  /* 0x0000000800097308 */ /* 0x0000620000001000 */
[----:B------:R-:W-:Y:S01]  /*1420*/  FADD.FTZ R11, -R8, -RZ ;  /* 0x800000ff080b7221 */ /* 0x000fe20000010100 */
[C---:B------:R-:W-:Y:S01]  /*1430*/  IMAD R0, R3.reuse, -0x800000, R0 ;  /* 0xff80000003007824 */ /* 0x040fe200078e0200 */
[----:B0-----:R-:W-:-:S05]  /*1440*/  IADD3 R8, PT, PT, R3, 0x7f, -R12 ;  /* 0x0000007f03087810 */ /* 0x001fca0007ffe80c */
[----:B------:R-:W-:Y:S02]  /*1450*/  IMAD.IADD R8, R8, 0x1, R7 ;  /* 0x0000000108087824 */ /* 0x000fe400078e0207 */
[----:B-1----:R-:W-:-:S04]  /*1460*/  FFMA R10, R9, R11, 1 ;  /* 0x3f800000090a7423 */ /* 0x002fc8000000000b */
[----:B------:R-:W-:-:S04]  /*1470*/  FFMA R14, R9, R10, R9 ;  /* 0x0000000a090e7223 */ /* 0x000fc80000000009 */
[----:B------:R-:W-:-:S04]  /*1480*/  FFMA R9, R0, R14, RZ ;  /* 0x0000000e00097223 */ /* 0x000fc800000000ff */
[----:B------:R-:W-:-:S04]  /*1490*/  FFMA R10, R11, R9, R0 ;  /* 0x000000090b0a7223 */ /* 0x000fc80000000000 */
[----:B------:R-:W-:-:S04]  /*14a0*/  FFMA R9, R14, R10, R9 ;  /* 0x0000000a0e097223 */ /* 0x000fc80000000009 */
[----:B------:R-:W-:-:S04]  /*14b0*/  FFMA R10, R11, R9, R0 ;  /* 0x000000090b0a7223 */ /* 0x000fc80000000000 */
[----:B------:R-:W-:-:S05]  /*14c0*/  FFMA R0, R14, R10, R9 ;  /* 0x0000000a0e007223 */ /* 0x000fca0000000009 */
[----:B------:R-:W-:-:S04]  /*14d0*/  SHF.R.U32.HI R3, RZ, 0x17, R0 ;  /* 0x00000017ff037819 */ /* 0x000fc80000011600 */
[----:B------:R-:W-:-:S05]  /*14e0*/  LOP3.LUT R3, R3, 0xff, RZ, 0xc0, !PT ;  /* 0x000000ff03037812 */ /* 0x000fca00078ec0ff */
[----:B------:R-:W-:-:S04]  /*14f0*/  IMAD.IADD R11, R3, 0x1, R8 ;  /* 0x00000001030b7824 */ /* 0x000fc800078e0208 */
[----:B------:R-:W-:-:S05]  /*1500*/  VIADD R3, R11, 0xffffffff ;  /* 0xffffffff0b037836 */ /* 0x000fca0000000000 */
[----:B------:R-:W-:-:S13]  /*1510*/  ISETP.GE.U32.AND P0, PT, R3, 0xfe, PT ;  /* 0x000000fe0300780c */ /* 0x000fda0003f06070 */
[----:B------:R-:W-:Y:S05]  /*1520*/  @!P0 BRA `(.L_x_19) ;  /* 0x0000000000808947 */ /* 0x000fea0003800000 */
[----:B------:R-:W-:-:S13]  /*1530*/  ISETP.GT.AND P0, PT, R11, 0xfe, PT ;  /* 0x000000fe0b00780c */ /* 0x000fda0003f04270 */
[----:B------:R-:W-:Y:S05]  /*1540*/  @P0 BRA `(.L_x_20) ;  /* 0x00000000006c0947 */ /* 0x000fea0003800000 */
[----:B------:R-:W-:-:S13]  /*1550*/  ISETP.GE.AND P0, PT, R11, 0x1, PT ;  /* 0x000000010b00780c */ /* 0x000fda0003f06270 */
[----:B------:R-:W-:Y:S05]  /*1560*/  @P0 BRA `(.L_x_21) ;  /* 0x0000000000980947 */ /* 0x000fea0003800000 */
[----:B------:R-:W-:Y:S02]  /*1570*/  ISETP.GE.AND P0, PT, R11, -0x18, PT ;  /* 0xffffffe80b00780c */ /* 0x000fe40003f06270 */
[----:B------:R-:W-:-:S11]  /*1580*/  LOP3.LUT R0, R0, 0x80000000, RZ, 0xc0, !PT ;  /* 0x8000000000007812 */ /* 0x000fd600078ec0ff */
[----:B------:R-:W-:Y:S05]  /*1590*/  @!P0 BRA `(.L_x_21) ;  /* 0x00000000008c8947 */ /* 0x000fea0003800000 */
[CCC-:B------:R-:W-:Y:S01]  /*15a0*/  FFMA.RZ R3, R14.reuse, R10.reuse, R9.reuse ;  /* 0x0000000a0e037223 */ /* 0x1c0fe2000000c009 */
[CCC-:B------:R-:W-:Y:S01]  /*15b0*/  FFMA.RM R8, R14.reuse, R10.reuse, R9.reuse ;  /* 0x0000000a0e087223 */ /* 0x1c0fe20000004009 */
[C---:B------:R-:W-:Y:S02]  /*15c0*/  ISETP.NE.AND P2, PT, R11.reuse, RZ, PT ;  /* 0x000000ff0b00720c */ /* 0x040fe40003f45270 */
[----:B------:R-:W-:Y:S02]  /*15d0*/  ISETP.NE.AND P1, PT, R11, RZ, PT ;  /* 0x000000ff0b00720c */ /* 0x000fe40003f25270 */
[----:B------:R-:W-:Y:S01]  /*15e0*/  LOP3.LUT R7, R3, 0x7fffff, RZ, 0xc0, !PT ;  /* 0x007fffff03077812 */ /* 0x000fe200078ec0ff */
[----:B------:R-:W-:Y:S01]  /*15f0*/  FFMA.RP R3, R14, R10, R9 ;  /* 0x0000000a0e037223 */ /* 0x000fe20000008009 */
[----:B------:R-:W-:Y:S02]  /*1600*/  VIADD R10, R11, 0x20 ;  /* 0x000000200b0a7836 */ /* 0x000fe40000000000 */
[----:B------:R-:W-:Y:S01]  /*1610*/  LOP3.LUT R7, R7, 0x800000, RZ, 0xfc, !PT ;  /* 0x0080000007077812 */ /* 0x000fe200078efcff */
[----:B------:R-:W-:Y:S01]  /*1620*/  IMAD.MOV R9, RZ, RZ, -R11 ;  /* 0x000000ffff097224 */ /* 0x000fe200078e0a0b */
[----:B------:R-:W-:-:S02]  /*1630*/  FSETP.NEU.FTZ.AND P0, PT, R3, R8, PT ;  /* 0x000000080300720b */ /* 0x000fc40003f1d000 */
[----:B------:R-:W-:Y:S02]  /*1640*/  SHF.L.U32 R10, R7, R10, RZ ;  /* 0x0000000a070a7219 */ /* 0x000fe400000006ff */
[----:B------:R-:W-:Y:S02]  /*1650*/  SEL R8, R9, RZ, P2 ;  /* 0x000000ff09087207 */ /* 0x000fe40001000000 */
[----:B------:R-:W-:Y:S02]  /*1660*/  ISETP.NE.AND P1, PT, R10, RZ, P1 ;  /* 0x000000ff0a00720c */ /* 0x000fe40000f25270 */
[----:B------:R-:W-:Y:S02]  /*1670*/  SHF.R.U32.HI R8, RZ, R8, R7 ;  /* 0x00000008ff087219 */ /* 0x000fe40000011607 */
[----:B------:R-:W-:Y:S02]  /*1680*/  PLOP3.LUT P0, PT, P0, P1, PT, 0xf8, 0x8f ;  /* 0x00000000008f781c */ /* 0x000fe40000703f70 */
[----:B------:R-:W-:-:S02]  /*1690*/  SHF.R.U32.HI R10, RZ, 0x1, R8 ;  /* 0x00000001ff0a7819 */ /* 0x000fc40000011608 */
[----:B------:R-:W-:-:S04]  /*16a0*/  SEL R3, RZ, 0x1, !P0 ;  /* 0x00000001ff037807 */ /* 0x000fc80004000000 */
[----:B------:R-:W-:-:S04]  /*16b0*/  LOP3.LUT R3, R3, 0x1, R10, 0xf8, !PT ;  /* 0x0000000103037812 */ /* 0x000fc800078ef80a */
[----:B------:R-:W-:-:S05]  /*16c0*/  LOP3.LUT R3, R3, R8, RZ, 0xc0, !PT ;  /* 0x0000000803037212 */ /* 0x000fca00078ec0ff */
[----:B------:R-:W-:-:S05]  /*16d0*/  IMAD.IADD R3, R10, 0x1, R3 ;  /* 0x000000010a037824 */ /* 0x000fca00078e0203 */
[----:B------:R-:W-:Y:S01]  /*16e0*/  LOP3.LUT R0, R3, R0, RZ, 0xfc, !PT ;  /* 0x0000000003007212 */ /* 0x000fe200078efcff */
[----:B------:R-:W-:Y:S06]  /*16f0*/  BRA `(.L_x_21) ;  /* 0x0000000000347947 */ /* 0x000fec0003800000 */
.L_x_20:
[----:B------:R-:W-:-:S04]  /*1700*/  LOP3.LUT R0, R0, 0x80000000, RZ, 0xc0, !PT ;  /* 0x8000000000007812 */ /* 0x000fc800078ec0ff */
[----:B------:R-:W-:Y:S01]  /*1710*/  LOP3.LUT R0, R0, 0x7f800000, RZ, 0xfc, !PT ;  /* 0x7f80000000007812 */ /* 0x000fe200078efcff */
[----:B------:R-:W-:Y:S06]  /*1720*/  BRA `(.L_x_21) ;  /* 0x0000000000287947 */ /* 0x000fec0003800000 */
.L_x_19:
[----:B------:R-:W-:Y:S01]  /*1730*/  IMAD R0, R8, 0x800000, R0 ;  /* 0x0080000008007824 */ /* 0x000fe200078e0200 */
[----:B------:R-:W-:Y:S06]  /*1740*/  BRA `(.L_x_21) ;  /* 0x0000000000207947 */ /* 0x000fec0003800000 */
.L_x_18:
[----:B------:R-:W-:-:S04]  /*1750*/  LOP3.LUT R0, R3, 0x80000000, R0, 0x48, !PT ;  /* 0x8000000003007812 */ /* 0x000fc800078e4800 */
[----:B------:R-:W-:Y:S01]  /*1760*/  LOP3.LUT R0, R0, 0x7f800000, RZ, 0xfc, !PT ;  /* 0x7f80000000007812 */ /* 0x000fe200078efcff */
[----:B------:R-:W-:Y:S06]  /*1770*/  BRA `(.L_x_21) ;  /* 0x0000000000147947 */ /* 0x000fec0003800000 */
.L_x_17:
[----:B------:R-:W-:Y:S01]  /*1780*/  LOP3.LUT R0, R3, 0x80000000, R0, 0x48, !PT ;  /* 0x8000000003007812 */ /* 0x000fe200078e4800 */
[----:B------:R-:W-:Y:S06]  /*1790*/  BRA `(.L_x_21) ;  /* 0x00000000000c7947 */ /* 0x000fec0003800000 */
.L_x_16:
[----:B------:R-:W0:Y:S01]  /*17a0*/  MUFU.RSQ R0, -QNAN ;  /* 0xffc0000000007908 */ /* 0x000e220000001400 */
[----:B------:R-:W-:Y:S05]  /*17b0*/  BRA `(.L_x_21) ;  /* 0x0000000000047947 */ /* 0x000fea0003800000 */
.L_x_15:
[----:B------:R-:W-:-:S07]  /*17c0*/  FADD.FTZ R0, R0, R3 ;  /* 0x0000000300007221 */ /* 0x000fce0000010000 */
.L_x_21:
[----:B------:R-:W-:-:S04]  /*17d0*/  IMAD.MOV.U32 R7, RZ, RZ, 0x0 ;  /* 0x00000000ff077424 */ /* 0x000fc800078e00ff */
[----:B0-----:R-:W-:Y:S05]  /*17e0*/  RET.REL.NODEC R6 `(_Z17decrypt_kernel_1cPim) ;  /* 0xffffffe806047950 */ /* 0x001fea0003c3ffff */
.L_x_22:
        /* <DEDUP_REMOVED lines=9> */
.L_x_25:


//--------------------- .text._Z17decrypt_kernel_1bPim --------------------------
	.section	.text._Z17decrypt_kernel_1bPim,"ax",@progbits
	.align	128
        .global         _Z17decrypt_kernel_1bPim
        .type           _Z17decrypt_kernel_1bPim,@function
        .size           _Z17decrypt_kernel_1bPim,(.L_x_29 - _Z17decrypt_kernel_1bPim)
        .other          _Z17decrypt_kernel_1bPim,@"STO_CUDA_ENTRY STV_DEFAULT"
_Z17decrypt_kernel_1bPim:
.text._Z17decrypt_kernel_1bPim:
[----:B------:R-:W-:Y:S01]  /*0000*/  LDC R1, c[0x0][0x37c] ;  /* 0x0000df00ff017b82 */ /* 0x000fe20000000800 */
[----:B------:R-:W0:Y:S07]  /*0010*/  S2R R3, SR_TID.X ;  /* 0x0000000000037919 */ /* 0x000e2e0000002100 */
[----:B------:R-:W0:Y:S01]  /*0020*/  S2UR UR4, SR_CTAID.X ;  /* 0x00000000000479c3 */ /* 0x000e220000002500 */
[----:B------:R-:W1:Y:S07]  /*0030*/  LDCU.64 UR6, c[0x0][0x388] ;  /* 0x00007100ff0677ac */ /* 0x000e6e0008000a00 */
[----:B------:R-:W0:Y:S02]  /*0040*/  LDC R0, c[0x0][0x360] ;  /* 0x0000d800ff007b82 */ /* 0x000e240000000800 */
[----:B0-----:R-:W-:-:S05]  /*0050*/  IMAD R0, R0, UR4, R3 ;  /* 0x0000000400007c24 */ /* 0x001fca000f8e0203 */
[----:B-1----:R-:W-:-:S04]  /*0060*/  ISETP.GE.U32.AND P0, PT, R0, UR6, PT ;  /* 0x0000000600007c0c */ /* 0x002fc8000bf06070 */
[----:B------:R-:W-:-:S13]  /*0070*/  ISETP.GE.U32.AND.EX P0, PT, RZ, UR7, PT, P0 ;  /* 0x00000007ff007c0c */ /* 0x000fda000bf06100 */
[----:B------:R-:W-:Y:S05]  /*0080*/  @P0 EXIT ;  /* 0x000000000000094d */ /* 0x000fea0003800000 */
[----:B------:R-:W0:Y:S01]  /*0090*/  LDCU.64 UR6, c[0x0][0x380] ;  /* 0x00007000ff0677ac */ /* 0x000e220008000a00 */
[----:B------:R-:W1:Y:S01]  /*00a0*/  LDCU.64 UR4, c[0x0][0x358] ;  /* 0x00006b00ff0477ac */ /* 0x000e620008000a00 */
[----:B0-----:R-:W-:-:S04]  /*00b0*/  LEA R2, P0, R0, UR6, 0x2 ;  /* 0x0000000600027c11 */ /* 0x001fc8000f8010ff */
[----:B------:R-:W-:-:S05]  /*00c0*/  LEA.HI.X R3, R0, UR7, RZ, 0x2, P0 ;  /* 0x0000000700037c11 */ /* 0x000fca00080f14ff */
[----:B-1----:R-:W2:Y:S01]  /*00d0*/  LDG.E R0, desc[UR4][R2.64] ;  /* 0x0000000402007981 */ /* 0x002ea2000c1e1900 */
[----:B------:R-:W-:-:S04]  /*00e0*/  IMAD.MOV.U32 R5, RZ, RZ, 0xef ;  /* 0x000000efff057424 */ /* 0x000fc800078e00ff */
[----:B--2---:R-:W-:-:S05]  /*00f0*/  IMAD R0, R0, R5, 0xcb ;  /* 0x000000cb00007424 */ /* 0x004fca00078e0205 */
[----:B------:R-:W-:-:S05]  /*0100*/  LOP3.LUT R5, R0, 0xff, RZ, 0xc0, !PT ;  /* 0x000000ff00057812 */ /* 0x000fca00078ec0ff */
[----:B------:R-:W-:Y:S01]  /*0110*/  STG.E desc[UR4][R2.64], R5 ;  /* 0x0000000502007986 */ /* 0x000fe2000c101904 */
[----:B------:R-:W-:Y:S05]  /*0120*/  EXIT ;  /* 0x000000000000794d */ /* 0x000fea0003800000 */
.L_x_23:
        /* <DEDUP_REMOVED lines=13> */
.L_x_29:


//--------------------- .text._Z17decrypt_kernel_1aPim --------------------------
	.section	.text._Z17decrypt_kernel_1aPim,"ax",@progbits
	.align	128
        .global         _Z17decrypt_kernel_1aPim
        .type           _Z17decrypt_kernel_1aPim,@function
        .size           _Z17decrypt_kernel_1aPim,(.L_x_30 - _Z17decrypt_kernel_1aPim)
        .other          _Z17decrypt_kernel_1aPim,@"STO_CUDA_ENTRY STV_DEFAULT"
_Z17decrypt_kernel_1aPim:
.text._Z17decrypt_kernel_1aPim:
[----:B------:R-:W-:Y:S01]  /*0000*/  LDC R1, c[0x0][0x37c] ;  /* 0x0000df00ff017b82 */ /* 0x000fe20000000800 */
[----:B------:R-:W0:Y:S07]  /*0010*/  S2R R5, SR_TID.X ;  /* 0x0000000000057919 */ /* 0x000e2e0000002100 */
[----:B------:R-:W0:Y:S01]  /*0020*/  LDC.64 R2, c[0x0][0x380] ;  /* 0x0000e000ff027b82 */ /* 0x000e220000000a00 */
[----:B------:R-:W1:Y:S01]  /*0030*/  LDCU.64 UR4, c[0x0][0x358] ;  /* 0x00006b00ff0477ac */ /* 0x000e620008000a00 */
[----:B0-----:R-:W-:-:S05]  /*0040*/  IMAD.WIDE.U32 R2, R5, 0x4, R2 ;  /* 0x0000000405027825 */ /* 0x001fca00078e0002 */
[----:B-1----:R-:W2:Y:S01]  /*0050*/  LDG.E R0, desc[UR4][R2.64] ;  /* 0x0000000402007981 */ /* 0x002ea2000c1e1900 */
[----:B------:R-:W-:-:S05]  /*0060*/  HFMA2 R5, -RZ, RZ, 0, 1.4245510101318359375e-05 ;  /* 0x000000efff057431 */ /* 0x000fca00000001ff */
[----:B--2---:R-:W-:-:S05]  /*0070*/  IMAD R0, R0, R5, 0xcb ;  /* 0x000000cb00007424 */ /* 0x004fca00078e0205 */
[----:B------:R-:W-:-:S05]  /*0080*/  LOP3.LUT R5, R0, 0xff, RZ, 0xc0, !PT ;  /* 0x000000ff00057812 */ /* 0x000fca00078ec0ff */
[----:B------:R-:W-:Y:S01]  /*0090*/  STG.E desc[UR4][R2.64], R5 ;  /* 0x0000000502007986 */ /* 0x000fe2000c101904 */
[----:B------:R-:W-:Y:S05]  /*00a0*/  EXIT ;  /* 0x000000000000794d */ /* 0x000fea0003800000 */
.L_x_24:
        /* <DEDUP_REMOVED lines=13> */
.L_x_30:


//--------------------- .nv.shared._Z28count_occurrences_shared_memPiiPj --------------------------
	.section	.nv.shared._Z28count_occurrences_shared_memPiiPj,"aw",@nobits
	.sectionflags	@""
	.align	4
.nv.shared._Z28count_occurrences_shared_memPiiPj:
	.zero		2048


//--------------------- .nv.shared.reserved.0     --------------------------
	.section	.nv.shared.reserved.0,"aw",@nobits
	.weak		__nv_reservedSMEM_offset_0_alias
	.size		__nv_reservedSMEM_offset_0_alias, 0, 64
	.other		__nv_reservedSMEM_offset_0_alias,@"STO_CUDA_RESERVED_SHARED STV_DEFAULT"
__nv_reservedSMEM_offset_0_alias:
	.zero		0
	.zero		64


//--------------------- .nv.constant0._Z28count_occurrences_shared_memPiiPj --------------------------
	.section	.nv.constant0._Z28count_occurrences_shared_memPiiPj,"a",@progbits
	.sectionflags	@""
	.align	4
.nv.constant0._Z28count_occurrences_shared_memPiiPj:
	.zero		920


//--------------------- .nv.constant0._Z17count_occurrencesPiiPj --------------------------
	.section	.nv.constant0._Z17count_occurrencesPiiPj,"a",@progbits
	.sectionflags	@""
	.align	4
.nv.constant0._Z17count_occurrencesPiiPj:
	.zero		920


//--------------------- .nv.constant0._Z17decrypt_kernel_1cPim --------------------------
	.section	.nv.constant0._Z17decrypt_kernel_1cPim,"a",@progbits
	.sectionflags	@""
	.align	4
.nv.constant0._Z17decrypt_kernel_1cPim:
	.zero		912


//--------------------- .nv.constant0._Z17decrypt_kernel_1bPim --------------------------
	.section	.nv.constant0._Z17decrypt_kernel_1bPim,"a",@progbits
	.sectionflags	@""
	.align	4
.nv.constant0._Z17decrypt_kernel_1bPim:
	.zero		912


//--------------------- .nv.constant0._Z17decrypt_kernel_1aPim --------------------------
	.section	.nv.constant0._Z17decrypt_kernel_1aPim,"a",@progbits
	.sectionflags	@""
	.align	4
.nv.constant0._Z17decrypt_kernel_1aPim:
	.zero		912


//--------------------- SYMBOLS --------------------------

	.type		.nv.reservedSmem.offset0,@object
	.size		.nv.reservedSmem.offset0,0x4
	.type		.nv.reservedSmem.cap,@object
	.size		.nv.reservedSmem.cap,0x4
